//
// Generated by NVIDIA NVVM Compiler
//
// Compiler Build ID: CL-36424714
// Cuda compilation tools, release 13.0, V13.0.88
// Based on NVVM 20.0.0
//

.version 9.0
.target sm_100
.address_size 64

	// .globl	rsi_batch_f32

.visible .entry rsi_batch_f32(
	.param .u64 .ptr .align 1 rsi_batch_f32_param_0,
	.param .u64 .ptr .align 1 rsi_batch_f32_param_1,
	.param .u32 rsi_batch_f32_param_2,
	.param .u32 rsi_batch_f32_param_3,
	.param .u32 rsi_batch_f32_param_4,
	.param .u64 .ptr .align 1 rsi_batch_f32_param_5
)
{
	.reg .pred 	%p<108>;
	.reg .b16 	%rs<4>;
	.reg .b32 	%r<284>;
	.reg .b32 	%f<132>;
	.reg .b64 	%rd<115>;

	ld.param.u64 	%rd33, [rsi_batch_f32_param_0];
	ld.param.u64 	%rd31, [rsi_batch_f32_param_1];
	ld.param.u32 	%r141, [rsi_batch_f32_param_2];
	ld.param.u32 	%r251, [rsi_batch_f32_param_3];
	ld.param.u32 	%r143, [rsi_batch_f32_param_4];
	ld.param.u64 	%rd32, [rsi_batch_f32_param_5];
	cvta.to.global.u64 	%rd1, %rd33;
	mov.u32 	%r1, %tid.x;
	and.b32  	%r267, %r1, 31;
	shr.u32 	%r144, %r1, 5;
	mov.u32 	%r145, %ntid.x;
	shr.u32 	%r146, %r145, 5;
	mov.u32 	%r147, %ctaid.x;
	mad.lo.s32 	%r3, %r146, %r147, %r144;
	setp.ge.s32 	%p8, %r3, %r143;
	@%p8 bra 	$L__BB0_105;
	cvta.to.global.u64 	%rd34, %rd31;
	cvta.to.global.u64 	%rd2, %rd32;
	mul.wide.s32 	%rd35, %r3, 4;
	add.s64 	%rd36, %rd34, %rd35;
	ld.global.nc.u32 	%r4, [%rd36];
	mul.wide.s32 	%rd3, %r141, %r3;
	shl.b64 	%rd37, %rd3, 2;
	add.s64 	%rd4, %rd2, %rd37;
	setp.gt.s32 	%p9, %r4, 0;
	setp.le.s32 	%p10, %r4, %r141;
	setp.gt.s32 	%p11, %r251, -1;
	and.pred  	%p12, %p9, %p11;
	and.pred  	%p13, %p12, %p10;
	setp.gt.s32 	%p14, %r141, %r251;
	and.pred  	%p15, %p14, %p13;
	@%p15 bra 	$L__BB0_15;
	setp.ge.s32 	%p98, %r267, %r141;
	@%p98 bra 	$L__BB0_105;
	not.b32 	%r232, %r267;
	add.s32 	%r233, %r141, %r232;
	shr.u32 	%r234, %r233, 5;
	add.s32 	%r5, %r234, 1;
	and.b32  	%r6, %r5, 15;
	setp.lt.u32 	%p99, %r233, 480;
	@%p99 bra 	$L__BB0_6;
	and.b32  	%r235, %r5, 268435440;
	neg.s32 	%r241, %r235;
	and.b32  	%r236, %r1, 31;
	mul.wide.u32 	%rd97, %r236, 4;
	add.s64 	%rd98, %rd37, %rd97;
	add.s64 	%rd99, %rd98, %rd2;
	add.s64 	%rd107, %rd99, 1024;
$L__BB0_5:
	.pragma "nounroll";
	mov.b32 	%r237, 2147483647;
	st.global.u32 	[%rd107+-1024], %r237;
	st.global.u32 	[%rd107+-896], %r237;
	st.global.u32 	[%rd107+-768], %r237;
	st.global.u32 	[%rd107+-640], %r237;
	st.global.u32 	[%rd107+-512], %r237;
	st.global.u32 	[%rd107+-384], %r237;
	st.global.u32 	[%rd107+-256], %r237;
	st.global.u32 	[%rd107+-128], %r237;
	st.global.u32 	[%rd107], %r237;
	st.global.u32 	[%rd107+128], %r237;
	st.global.u32 	[%rd107+256], %r237;
	st.global.u32 	[%rd107+384], %r237;
	st.global.u32 	[%rd107+512], %r237;
	st.global.u32 	[%rd107+640], %r237;
	st.global.u32 	[%rd107+768], %r237;
	st.global.u32 	[%rd107+896], %r237;
	add.s32 	%r267, %r267, 512;
	add.s32 	%r241, %r241, 16;
	add.s64 	%rd107, %rd107, 2048;
	setp.eq.s32 	%p100, %r241, 0;
	@%p100 bra 	$L__BB0_6;
	bra.uni 	$L__BB0_5;
$L__BB0_6:
	setp.eq.s32 	%p101, %r6, 0;
	@%p101 bra 	$L__BB0_105;
	and.b32  	%r100, %r5, 7;
	setp.lt.u32 	%p102, %r6, 8;
	@%p102 bra 	$L__BB0_9;
	mul.wide.u32 	%rd100, %r267, 4;
	add.s64 	%rd101, %rd4, %rd100;
	mov.b32 	%r238, 2147483647;
	st.global.u32 	[%rd101], %r238;
	st.global.u32 	[%rd101+128], %r238;
	st.global.u32 	[%rd101+256], %r238;
	st.global.u32 	[%rd101+384], %r238;
	st.global.u32 	[%rd101+512], %r238;
	st.global.u32 	[%rd101+640], %r238;
	st.global.u32 	[%rd101+768], %r238;
	st.global.u32 	[%rd101+896], %r238;
	add.s32 	%r267, %r267, 256;
$L__BB0_9:
	setp.eq.s32 	%p103, %r100, 0;
	@%p103 bra 	$L__BB0_105;
	and.b32  	%r103, %r5, 3;
	setp.lt.u32 	%p104, %r100, 4;
	@%p104 bra 	$L__BB0_12;
	mul.wide.u32 	%rd102, %r267, 4;
	add.s64 	%rd103, %rd4, %rd102;
	mov.b32 	%r239, 2147483647;
	st.global.u32 	[%rd103], %r239;
	st.global.u32 	[%rd103+128], %r239;
	st.global.u32 	[%rd103+256], %r239;
	st.global.u32 	[%rd103+384], %r239;
	add.s32 	%r267, %r267, 128;
$L__BB0_12:
	setp.eq.s32 	%p105, %r103, 0;
	@%p105 bra 	$L__BB0_105;
	mul.wide.u32 	%rd105, %r267, 4;
	add.s64 	%rd106, %rd37, %rd105;
	add.s64 	%rd112, %rd2, %rd106;
	neg.s32 	%r270, %r103;
$L__BB0_14:
	.pragma "nounroll";
	mov.b32 	%r240, 2147483647;
	st.global.u32 	[%rd112], %r240;
	add.s64 	%rd112, %rd112, 128;
	add.s32 	%r270, %r270, 1;
	setp.eq.s32 	%p106, %r270, 0;
	@%p106 bra 	$L__BB0_105;
	bra.uni 	$L__BB0_14;
$L__BB0_15:
	sub.s32 	%r148, %r141, %r251;
	setp.gt.s32 	%p16, %r148, %r4;
	@%p16 bra 	$L__BB0_29;
	setp.ge.s32 	%p17, %r267, %r141;
	@%p17 bra 	$L__BB0_105;
	not.b32 	%r149, %r267;
	add.s32 	%r150, %r141, %r149;
	shr.u32 	%r151, %r150, 5;
	add.s32 	%r12, %r151, 1;
	and.b32  	%r13, %r12, 15;
	setp.lt.u32 	%p18, %r150, 480;
	@%p18 bra 	$L__BB0_20;
	and.b32  	%r152, %r12, 268435440;
	neg.s32 	%r243, %r152;
	and.b32  	%r153, %r1, 31;
	mul.wide.u32 	%rd39, %r153, 4;
	add.s64 	%rd40, %rd37, %rd39;
	add.s64 	%rd41, %rd40, %rd2;
	add.s64 	%rd108, %rd41, 1024;
$L__BB0_19:
	.pragma "nounroll";
	mov.b32 	%r154, 2147483647;
	st.global.u32 	[%rd108+-1024], %r154;
	st.global.u32 	[%rd108+-896], %r154;
	st.global.u32 	[%rd108+-768], %r154;
	st.global.u32 	[%rd108+-640], %r154;
	st.global.u32 	[%rd108+-512], %r154;
	st.global.u32 	[%rd108+-384], %r154;
	st.global.u32 	[%rd108+-256], %r154;
	st.global.u32 	[%rd108+-128], %r154;
	st.global.u32 	[%rd108], %r154;
	st.global.u32 	[%rd108+128], %r154;
	st.global.u32 	[%rd108+256], %r154;
	st.global.u32 	[%rd108+384], %r154;
	st.global.u32 	[%rd108+512], %r154;
	st.global.u32 	[%rd108+640], %r154;
	st.global.u32 	[%rd108+768], %r154;
	st.global.u32 	[%rd108+896], %r154;
	add.s32 	%r267, %r267, 512;
	add.s32 	%r243, %r243, 16;
	add.s64 	%rd108, %rd108, 2048;
	setp.eq.s32 	%p19, %r243, 0;
	@%p19 bra 	$L__BB0_20;
	bra.uni 	$L__BB0_19;
$L__BB0_20:
	setp.eq.s32 	%p20, %r13, 0;
	@%p20 bra 	$L__BB0_105;
	and.b32  	%r132, %r12, 7;
	setp.lt.u32 	%p21, %r13, 8;
	@%p21 bra 	$L__BB0_23;
	mul.wide.u32 	%rd42, %r267, 4;
	add.s64 	%rd43, %rd4, %rd42;
	mov.b32 	%r155, 2147483647;
	st.global.u32 	[%rd43], %r155;
	st.global.u32 	[%rd43+128], %r155;
	st.global.u32 	[%rd43+256], %r155;
	st.global.u32 	[%rd43+384], %r155;
	st.global.u32 	[%rd43+512], %r155;
	st.global.u32 	[%rd43+640], %r155;
	st.global.u32 	[%rd43+768], %r155;
	st.global.u32 	[%rd43+896], %r155;
	add.s32 	%r267, %r267, 256;
$L__BB0_23:
	setp.eq.s32 	%p22, %r132, 0;
	@%p22 bra 	$L__BB0_105;
	and.b32  	%r135, %r12, 3;
	setp.lt.u32 	%p23, %r132, 4;
	@%p23 bra 	$L__BB0_26;
	mul.wide.u32 	%rd44, %r267, 4;
	add.s64 	%rd45, %rd4, %rd44;
	mov.b32 	%r156, 2147483647;
	st.global.u32 	[%rd45], %r156;
	st.global.u32 	[%rd45+128], %r156;
	st.global.u32 	[%rd45+256], %r156;
	st.global.u32 	[%rd45+384], %r156;
	add.s32 	%r267, %r267, 128;
$L__BB0_26:
	setp.eq.s32 	%p24, %r135, 0;
	@%p24 bra 	$L__BB0_105;
	mul.wide.u32 	%rd47, %r267, 4;
	add.s64 	%rd48, %rd37, %rd47;
	add.s64 	%rd114, %rd2, %rd48;
	neg.s32 	%r283, %r135;
$L__BB0_28:
	.pragma "nounroll";
	mov.b32 	%r157, 2147483647;
	st.global.u32 	[%rd114], %r157;
	add.s64 	%rd114, %rd114, 128;
	add.s32 	%r283, %r283, 1;
	setp.ne.s32 	%p25, %r283, 0;
	@%p25 bra 	$L__BB0_28;
	bra.uni 	$L__BB0_105;
$L__BB0_29:
	add.s32 	%r19, %r4, %r251;
	setp.ge.s32 	%p26, %r267, %r19;
	@%p26 bra 	$L__BB0_42;
	not.b32 	%r158, %r267;
	add.s32 	%r159, %r19, %r158;
	shr.u32 	%r160, %r159, 5;
	add.s32 	%r20, %r160, 1;
	and.b32  	%r21, %r20, 15;
	setp.lt.u32 	%p27, %r159, 480;
	mov.u32 	%r247, %r267;
	@%p27 bra 	$L__BB0_33;
	and.b32  	%r161, %r20, 268435440;
	neg.s32 	%r245, %r161;
	and.b32  	%r162, %r1, 31;
	mul.wide.u32 	%rd50, %r162, 4;
	add.s64 	%rd51, %rd37, %rd50;
	add.s64 	%rd52, %rd51, %rd2;
	add.s64 	%rd109, %rd52, 1024;
	mov.u32 	%r247, %r267;
$L__BB0_32:
	.pragma "nounroll";
	mov.b32 	%r163, 2147483647;
	st.global.u32 	[%rd109+-1024], %r163;
	st.global.u32 	[%rd109+-896], %r163;
	st.global.u32 	[%rd109+-768], %r163;
	st.global.u32 	[%rd109+-640], %r163;
	st.global.u32 	[%rd109+-512], %r163;
	st.global.u32 	[%rd109+-384], %r163;
	st.global.u32 	[%rd109+-256], %r163;
	st.global.u32 	[%rd109+-128], %r163;
	st.global.u32 	[%rd109], %r163;
	st.global.u32 	[%rd109+128], %r163;
	st.global.u32 	[%rd109+256], %r163;
	st.global.u32 	[%rd109+384], %r163;
	st.global.u32 	[%rd109+512], %r163;
	st.global.u32 	[%rd109+640], %r163;
	st.global.u32 	[%rd109+768], %r163;
	st.global.u32 	[%rd109+896], %r163;
	add.s32 	%r247, %r247, 512;
	add.s32 	%r245, %r245, 16;
	add.s64 	%rd109, %rd109, 2048;
	setp.ne.s32 	%p28, %r245, 0;
	@%p28 bra 	$L__BB0_32;
$L__BB0_33:
	setp.eq.s32 	%p29, %r21, 0;
	@%p29 bra 	$L__BB0_42;
	and.b32  	%r28, %r20, 7;
	setp.lt.u32 	%p30, %r21, 8;
	@%p30 bra 	$L__BB0_36;
	mul.wide.u32 	%rd53, %r247, 4;
	add.s64 	%rd54, %rd4, %rd53;
	mov.b32 	%r164, 2147483647;
	st.global.u32 	[%rd54], %r164;
	st.global.u32 	[%rd54+128], %r164;
	st.global.u32 	[%rd54+256], %r164;
	st.global.u32 	[%rd54+384], %r164;
	st.global.u32 	[%rd54+512], %r164;
	st.global.u32 	[%rd54+640], %r164;
	st.global.u32 	[%rd54+768], %r164;
	st.global.u32 	[%rd54+896], %r164;
	add.s32 	%r247, %r247, 256;
$L__BB0_36:
	setp.eq.s32 	%p31, %r28, 0;
	@%p31 bra 	$L__BB0_42;
	and.b32  	%r31, %r20, 3;
	setp.lt.u32 	%p32, %r28, 4;
	@%p32 bra 	$L__BB0_39;
	mul.wide.u32 	%rd55, %r247, 4;
	add.s64 	%rd56, %rd4, %rd55;
	mov.b32 	%r165, 2147483647;
	st.global.u32 	[%rd56], %r165;
	st.global.u32 	[%rd56+128], %r165;
	st.global.u32 	[%rd56+256], %r165;
	st.global.u32 	[%rd56+384], %r165;
	add.s32 	%r247, %r247, 128;
$L__BB0_39:
	setp.eq.s32 	%p33, %r31, 0;
	@%p33 bra 	$L__BB0_42;
	mul.wide.u32 	%rd58, %r247, 4;
	add.s64 	%rd59, %rd37, %rd58;
	add.s64 	%rd110, %rd2, %rd59;
	neg.s32 	%r250, %r31;
$L__BB0_41:
	.pragma "nounroll";
	mov.b32 	%r166, 2147483647;
	st.global.u32 	[%rd110], %r166;
	add.s64 	%rd110, %rd110, 128;
	add.s32 	%r250, %r250, 1;
	setp.ne.s32 	%p34, %r250, 0;
	@%p34 bra 	$L__BB0_41;
$L__BB0_42:
	cvt.rn.f32.u32 	%f61, %r4;
	rcp.rn.f32 	%f1, %f61;
	setp.ne.s32 	%p35, %r267, 0;
	mov.b32 	%r167, 0;
	mov.u32 	%r252, %r167;
	mov.u32 	%r253, %r167;
	mov.u32 	%r254, %r167;
	@%p35 bra 	$L__BB0_49;
	mul.wide.u32 	%rd60, %r251, 4;
	add.s64 	%rd61, %rd1, %rd60;
	ld.global.nc.f32 	%f110, [%rd61];
	mov.f32 	%f108, 0f00000000;
	mov.f32 	%f109, %f108;
$L__BB0_44:
	mul.wide.u32 	%rd62, %r251, 4;
	add.s64 	%rd63, %rd1, %rd62;
	ld.global.nc.f32 	%f6, [%rd63+4];
	sub.f32 	%f7, %f6, %f110;
	abs.f32 	%f63, %f7;
	setp.equ.f32 	%p36, %f63, 0f7F800000;
	mov.b32 	%r254, 1;
	mov.u32 	%r252, %r167;
	mov.u32 	%r253, %r167;
	@%p36 bra 	$L__BB0_49;
	add.s32 	%r251, %r251, 1;
	setp.leu.f32 	%p37, %f7, 0f00000000;
	add.f32 	%f64, %f109, %f7;
	sub.f32 	%f65, %f108, %f7;
	selp.f32 	%f109, %f109, %f64, %p37;
	setp.lt.f32 	%p38, %f7, 0f00000000;
	selp.f32 	%f108, %f65, %f108, %p38;
	setp.lt.s32 	%p39, %r251, %r19;
	mov.f32 	%f110, %f6;
	@%p39 bra 	$L__BB0_44;
	mul.f32 	%f10, %f1, %f109;
	mul.f32 	%f11, %f1, %f108;
	add.f32 	%f12, %f10, %f11;
	setp.eq.f32 	%p40, %f12, 0f00000000;
	mov.f32 	%f111, 0f42480000;
	@%p40 bra 	$L__BB0_48;
	mul.f32 	%f67, %f10, 0f42C80000;
	div.rn.f32 	%f111, %f67, %f12;
$L__BB0_48:
	min.f32 	%f68, %f111, 0f42C80000;
	max.f32 	%f69, %f68, 0f00000000;
	mul.wide.u32 	%rd64, %r19, 4;
	add.s64 	%rd65, %rd4, %rd64;
	st.global.f32 	[%rd65], %f69;
	mov.b32 	%r252, %f10;
	mov.b32 	%r253, %f11;
	mov.u32 	%r254, %r167;
$L__BB0_49:
	shfl.sync.idx.b32	%r261|%p1, %r252, 0, 31, -1;
	shfl.sync.idx.b32	%r262|%p2, %r253, 0, 31, -1;
	shfl.sync.idx.b32	%r171|%p41, %r254, 0, 31, -1;
	setp.eq.s32 	%p42, %r171, 0;
	@%p42 bra 	$L__BB0_63;
	setp.ge.s32 	%p43, %r267, %r141;
	@%p43 bra 	$L__BB0_105;
	not.b32 	%r172, %r267;
	add.s32 	%r173, %r141, %r172;
	shr.u32 	%r174, %r173, 5;
	add.s32 	%r46, %r174, 1;
	and.b32  	%r47, %r46, 15;
	setp.lt.u32 	%p44, %r173, 480;
	@%p44 bra 	$L__BB0_54;
	and.b32  	%r175, %r46, 268435440;
	neg.s32 	%r255, %r175;
	and.b32  	%r176, %r1, 31;
	mul.wide.u32 	%rd67, %r176, 4;
	add.s64 	%rd68, %rd37, %rd67;
	add.s64 	%rd69, %rd68, %rd2;
	add.s64 	%rd111, %rd69, 1024;
$L__BB0_53:
	.pragma "nounroll";
	mov.b32 	%r177, 2147483647;
	st.global.u32 	[%rd111+-1024], %r177;
	st.global.u32 	[%rd111+-896], %r177;
	st.global.u32 	[%rd111+-768], %r177;
	st.global.u32 	[%rd111+-640], %r177;
	st.global.u32 	[%rd111+-512], %r177;
	st.global.u32 	[%rd111+-384], %r177;
	st.global.u32 	[%rd111+-256], %r177;
	st.global.u32 	[%rd111+-128], %r177;
	st.global.u32 	[%rd111], %r177;
	st.global.u32 	[%rd111+128], %r177;
	st.global.u32 	[%rd111+256], %r177;
	st.global.u32 	[%rd111+384], %r177;
	st.global.u32 	[%rd111+512], %r177;
	st.global.u32 	[%rd111+640], %r177;
	st.global.u32 	[%rd111+768], %r177;
	st.global.u32 	[%rd111+896], %r177;
	add.s32 	%r267, %r267, 512;
	add.s32 	%r255, %r255, 16;
	add.s64 	%rd111, %rd111, 2048;
	setp.eq.s32 	%p45, %r255, 0;
	@%p45 bra 	$L__BB0_54;
	bra.uni 	$L__BB0_53;
$L__BB0_54:
	setp.eq.s32 	%p46, %r47, 0;
	@%p46 bra 	$L__BB0_105;
	and.b32  	%r122, %r46, 7;
	setp.lt.u32 	%p47, %r47, 8;
	@%p47 bra 	$L__BB0_57;
	mul.wide.u32 	%rd70, %r267, 4;
	add.s64 	%rd71, %rd4, %rd70;
	mov.b32 	%r178, 2147483647;
	st.global.u32 	[%rd71], %r178;
	st.global.u32 	[%rd71+128], %r178;
	st.global.u32 	[%rd71+256], %r178;
	st.global.u32 	[%rd71+384], %r178;
	st.global.u32 	[%rd71+512], %r178;
	st.global.u32 	[%rd71+640], %r178;
	st.global.u32 	[%rd71+768], %r178;
	st.global.u32 	[%rd71+896], %r178;
	add.s32 	%r267, %r267, 256;
$L__BB0_57:
	setp.eq.s32 	%p48, %r122, 0;
	@%p48 bra 	$L__BB0_105;
	and.b32  	%r125, %r46, 3;
	setp.lt.u32 	%p49, %r122, 4;
	@%p49 bra 	$L__BB0_60;
	mul.wide.u32 	%rd72, %r267, 4;
	add.s64 	%rd73, %rd4, %rd72;
	mov.b32 	%r179, 2147483647;
	st.global.u32 	[%rd73], %r179;
	st.global.u32 	[%rd73+128], %r179;
	st.global.u32 	[%rd73+256], %r179;
	st.global.u32 	[%rd73+384], %r179;
	add.s32 	%r267, %r267, 128;
$L__BB0_60:
	setp.eq.s32 	%p50, %r125, 0;
	@%p50 bra 	$L__BB0_105;
	mul.wide.u32 	%rd75, %r267, 4;
	add.s64 	%rd76, %rd37, %rd75;
	add.s64 	%rd113, %rd2, %rd76;
	neg.s32 	%r279, %r125;
$L__BB0_62:
	.pragma "nounroll";
	mov.b32 	%r180, 2147483647;
	st.global.u32 	[%rd113], %r180;
	add.s64 	%rd113, %rd113, 128;
	add.s32 	%r279, %r279, 1;
	setp.eq.s32 	%p51, %r279, 0;
	@%p51 bra 	$L__BB0_105;
	bra.uni 	$L__BB0_62;
$L__BB0_63:
	add.s32 	%r263, %r19, 1;
	setp.ge.s32 	%p52, %r263, %r141;
	@%p52 bra 	$L__BB0_105;
	add.s32 	%r54, %r19, %r267;
	add.s32 	%r55, %r54, 65;
	sub.s32 	%r258, -34, %r54;
	mov.f32 	%f70, 0f3F800000;
	sub.f32 	%f15, %f70, %f1;
	mov.b32 	%r260, 0;
	mov.u32 	%r265, %r54;
	mov.u32 	%r259, %r55;
$L__BB0_65:
	mov.b32 	%f16, %r262;
	add.s32 	%r65, %r263, %r267;
	setp.ge.s32 	%p54, %r65, %r141;
	mov.pred 	%p53, 0;
	mov.f32 	%f115, 0f3F800000;
	mov.f32 	%f116, 0f00000000;
	mov.f32 	%f117, 0f00000000;
	mov.pred 	%p107, %p53;
	@%p54 bra 	$L__BB0_68;
	mul.wide.s32 	%rd77, %r65, 4;
	add.s64 	%rd78, %rd1, %rd77;
	ld.global.nc.f32 	%f75, [%rd78];
	ld.global.nc.f32 	%f76, [%rd78+-4];
	sub.f32 	%f17, %f75, %f76;
	abs.f32 	%f77, %f17;
	setp.equ.f32 	%p56, %f77, 0f7F800000;
	mov.pred 	%p107, -1;
	@%p56 bra 	$L__BB0_68;
	max.f32 	%f78, %f17, 0f00000000;
	neg.f32 	%f79, %f17;
	max.f32 	%f80, %f79, 0f00000000;
	mul.f32 	%f116, %f1, %f78;
	mul.f32 	%f117, %f1, %f80;
	mov.f32 	%f115, %f15;
	mov.pred 	%p107, %p53;
$L__BB0_68:
	setp.lt.s32 	%p58, %r65, %r141;
	setp.eq.s32 	%p59, %r267, 0;
	and.pred  	%p60, %p58, %p107;
	mov.b32 	%r182, -1;
	vote.sync.ballot.b32 	%r66, %p60, %r182;
	mov.b32 	%r183, %f115;
	shfl.sync.up.b32	%r67|%p62, %r183, 1, 0, -1;
	mov.b32 	%r184, %f116;
	shfl.sync.up.b32	%r68|%p63, %r184, 1, 0, -1;
	mov.b32 	%r185, %f117;
	shfl.sync.up.b32	%r69|%p64, %r185, 1, 0, -1;
	@%p59 bra 	$L__BB0_70;
	mov.b32 	%f81, %r69;
	mov.b32 	%f82, %r68;
	mov.b32 	%f83, %r67;
	mul.f32 	%f23, %f115, %f83;
	fma.rn.f32 	%f116, %f115, %f82, %f116;
	fma.rn.f32 	%f117, %f115, %f81, %f117;
	mov.f32 	%f115, %f23;
$L__BB0_70:
	setp.lt.u32 	%p65, %r267, 2;
	mov.b32 	%r186, %f115;
	shfl.sync.up.b32	%r70|%p66, %r186, 2, 0, -1;
	mov.b32 	%r187, %f116;
	shfl.sync.up.b32	%r71|%p67, %r187, 2, 0, -1;
	mov.b32 	%r188, %f117;
	shfl.sync.up.b32	%r72|%p68, %r188, 2, 0, -1;
	@%p65 bra 	$L__BB0_72;
	mov.b32 	%f84, %r72;
	mov.b32 	%f85, %r71;
	mov.b32 	%f86, %r70;
	mul.f32 	%f29, %f115, %f86;
	fma.rn.f32 	%f116, %f115, %f85, %f116;
	fma.rn.f32 	%f117, %f115, %f84, %f117;
	mov.f32 	%f115, %f29;
$L__BB0_72:
	setp.lt.u32 	%p69, %r267, 4;
	mov.b32 	%r189, %f115;
	shfl.sync.up.b32	%r73|%p70, %r189, 4, 0, -1;
	mov.b32 	%r190, %f116;
	shfl.sync.up.b32	%r74|%p71, %r190, 4, 0, -1;
	mov.b32 	%r191, %f117;
	shfl.sync.up.b32	%r75|%p72, %r191, 4, 0, -1;
	@%p69 bra 	$L__BB0_74;
	mov.b32 	%f87, %r75;
	mov.b32 	%f88, %r74;
	mov.b32 	%f89, %r73;
	mul.f32 	%f35, %f115, %f89;
	fma.rn.f32 	%f116, %f115, %f88, %f116;
	fma.rn.f32 	%f117, %f115, %f87, %f117;
	mov.f32 	%f115, %f35;
$L__BB0_74:
	setp.lt.u32 	%p73, %r267, 8;
	mov.b32 	%r192, %f115;
	shfl.sync.up.b32	%r76|%p74, %r192, 8, 0, -1;
	mov.b32 	%r193, %f116;
	shfl.sync.up.b32	%r77|%p75, %r193, 8, 0, -1;
	mov.b32 	%r194, %f117;
	shfl.sync.up.b32	%r78|%p76, %r194, 8, 0, -1;
	@%p73 bra 	$L__BB0_76;
	mov.b32 	%f90, %r78;
	mov.b32 	%f91, %r77;
	mov.b32 	%f92, %r76;
	mul.f32 	%f41, %f115, %f92;
	fma.rn.f32 	%f116, %f115, %f91, %f116;
	fma.rn.f32 	%f117, %f115, %f90, %f117;
	mov.f32 	%f115, %f41;
$L__BB0_76:
	setp.lt.u32 	%p77, %r267, 16;
	mov.b32 	%r195, %f115;
	shfl.sync.up.b32	%r79|%p78, %r195, 16, 0, -1;
	mov.b32 	%r196, %f116;
	shfl.sync.up.b32	%r80|%p79, %r196, 16, 0, -1;
	mov.b32 	%r197, %f117;
	shfl.sync.up.b32	%r81|%p80, %r197, 16, 0, -1;
	@%p77 bra 	$L__BB0_78;
	mov.b32 	%f93, %r81;
	mov.b32 	%f94, %r80;
	mov.b32 	%f95, %r79;
	mul.f32 	%f47, %f115, %f95;
	fma.rn.f32 	%f116, %f115, %f94, %f116;
	fma.rn.f32 	%f117, %f115, %f93, %f117;
	mov.f32 	%f115, %f47;
$L__BB0_78:
	setp.ge.s32 	%p81, %r65, %r141;
	mov.b32 	%f96, %r261;
	fma.rn.f32 	%f53, %f115, %f96, %f116;
	fma.rn.f32 	%f54, %f115, %f16, %f117;
	@%p81 bra 	$L__BB0_89;
	setp.eq.s32 	%p83, %r66, 0;
	@%p83 bra 	$L__BB0_85;
	brev.b32 	%r198, %r66;
	bfind.shiftamt.u32 	%r199, %r198;
	setp.lt.s32 	%p84, %r267, %r199;
	@%p84 bra 	$L__BB0_82;
	mul.wide.s32 	%rd79, %r65, 4;
	add.s64 	%rd80, %rd4, %rd79;
	mov.b32 	%r200, 2147483647;
	st.global.u32 	[%rd80], %r200;
	bra.uni 	$L__BB0_90;
$L__BB0_82:
	add.f32 	%f55, %f53, %f54;
	setp.eq.f32 	%p85, %f55, 0f00000000;
	mov.f32 	%f130, 0f42480000;
	@%p85 bra 	$L__BB0_84;
	mul.f32 	%f98, %f53, 0f42C80000;
	div.rn.f32 	%f130, %f98, %f55;
$L__BB0_84:
	min.f32 	%f99, %f130, 0f42C80000;
	max.f32 	%f100, %f99, 0f00000000;
	mul.wide.s32 	%rd81, %r65, 4;
	add.s64 	%rd82, %rd4, %rd81;
	st.global.f32 	[%rd82], %f100;
	bra.uni 	$L__BB0_90;
$L__BB0_85:
	add.f32 	%f58, %f53, %f54;
	setp.eq.f32 	%p96, %f58, 0f00000000;
	mov.f32 	%f131, 0f42480000;
	@%p96 bra 	$L__BB0_87;
	mul.f32 	%f102, %f53, 0f42C80000;
	div.rn.f32 	%f131, %f102, %f58;
$L__BB0_87:
	min.f32 	%f103, %f131, 0f42C80000;
	max.f32 	%f104, %f103, 0f00000000;
	mul.wide.s32 	%rd94, %r65, 4;
	add.s64 	%rd95, %rd4, %rd94;
	st.global.f32 	[%rd95], %f104;
$L__BB0_88:
	sub.s32 	%r227, %r141, %r263;
	min.s32 	%r228, %r227, 32;
	add.s32 	%r229, %r228, -1;
	mov.b32 	%r230, %f53;
	shfl.sync.idx.b32	%r261|%p6, %r230, %r229, 31, -1;
	mov.b32 	%r231, %f54;
	shfl.sync.idx.b32	%r262|%p7, %r231, %r229, 31, -1;
	add.s32 	%r263, %r263, 32;
	setp.lt.s32 	%p97, %r263, %r141;
	add.s32 	%r260, %r260, 1;
	add.s32 	%r259, %r259, 32;
	add.s32 	%r258, %r258, -32;
	add.s32 	%r265, %r265, 32;
	@%p97 bra 	$L__BB0_65;
	bra.uni 	$L__BB0_105;
$L__BB0_89:
	setp.eq.s32 	%p82, %r66, 0;
	@%p82 bra 	$L__BB0_88;
$L__BB0_90:
	sub.s32 	%r201, %r141, %r263;
	min.s32 	%r202, %r201, 32;
	add.s32 	%r203, %r202, -1;
	brev.b32 	%r204, %r66;
	bfind.shiftamt.u32 	%r205, %r204;
	setp.gt.s32 	%p86, %r205, %r203;
	@%p86 bra 	$L__BB0_88;
	add.s32 	%r272, %r65, 32;
	setp.ge.s32 	%p87, %r272, %r141;
	@%p87 bra 	$L__BB0_105;
	shl.b32 	%r206, %r260, 5;
	add.s32 	%r207, %r206, %r55;
	max.s32 	%r208, %r141, %r207;
	add.s32 	%r209, %r206, %r54;
	sub.s32 	%r210, %r208, %r209;
	add.s32 	%r211, %r210, -34;
	shr.u32 	%r212, %r211, 5;
	add.s32 	%r83, %r212, 1;
	and.b32  	%r84, %r83, 15;
	setp.lt.u32 	%p88, %r211, 480;
	@%p88 bra 	$L__BB0_96;
	max.s32 	%r213, %r141, %r259;
	add.s32 	%r214, %r213, %r258;
	shr.u32 	%r215, %r214, 5;
	add.s32 	%r216, %r215, 1;
	and.b32  	%r217, %r216, 268435440;
	neg.s32 	%r264, %r217;
	add.s64 	%rd84, %rd37, %rd2;
	add.s64 	%rd20, %rd84, 1024;
$L__BB0_94:
	.pragma "nounroll";
	mul.wide.s32 	%rd85, %r272, 4;
	add.s64 	%rd86, %rd20, %rd85;
	mov.b32 	%r218, 2147483647;
	st.global.u32 	[%rd86+-1024], %r218;
	st.global.u32 	[%rd86+-896], %r218;
	st.global.u32 	[%rd86+-768], %r218;
	st.global.u32 	[%rd86+-640], %r218;
	st.global.u32 	[%rd86+-512], %r218;
	st.global.u32 	[%rd86+-384], %r218;
	st.global.u32 	[%rd86+-256], %r218;
	st.global.u32 	[%rd86+-128], %r218;
	st.global.u32 	[%rd86], %r218;
	st.global.u32 	[%rd86+128], %r218;
	st.global.u32 	[%rd86+256], %r218;
	st.global.u32 	[%rd86+384], %r218;
	st.global.u32 	[%rd86+512], %r218;
	st.global.u32 	[%rd86+640], %r218;
	st.global.u32 	[%rd86+768], %r218;
	st.global.u32 	[%rd86+896], %r218;
	add.s32 	%r272, %r272, 512;
	add.s32 	%r265, %r265, 512;
	add.s32 	%r264, %r264, 16;
	setp.eq.s32 	%p89, %r264, 0;
	@%p89 bra 	$L__BB0_95;
	bra.uni 	$L__BB0_94;
$L__BB0_95:
	add.s32 	%r272, %r265, 33;
$L__BB0_96:
	setp.eq.s32 	%p90, %r84, 0;
	@%p90 bra 	$L__BB0_105;
	and.b32  	%r111, %r83, 7;
	setp.lt.u32 	%p91, %r84, 8;
	@%p91 bra 	$L__BB0_99;
	mul.wide.s32 	%rd87, %r272, 4;
	add.s64 	%rd88, %rd4, %rd87;
	mov.b32 	%r219, 2147483647;
	st.global.u32 	[%rd88], %r219;
	st.global.u32 	[%rd88+128], %r219;
	st.global.u32 	[%rd88+256], %r219;
	st.global.u32 	[%rd88+384], %r219;
	st.global.u32 	[%rd88+512], %r219;
	st.global.u32 	[%rd88+640], %r219;
	st.global.u32 	[%rd88+768], %r219;
	st.global.u32 	[%rd88+896], %r219;
	add.s32 	%r272, %r272, 256;
$L__BB0_99:
	setp.eq.s32 	%p92, %r111, 0;
	@%p92 bra 	$L__BB0_105;
	setp.lt.u32 	%p93, %r111, 4;
	@%p93 bra 	$L__BB0_102;
	mul.wide.s32 	%rd89, %r272, 4;
	add.s64 	%rd90, %rd4, %rd89;
	mov.b32 	%r220, 2147483647;
	st.global.u32 	[%rd90], %r220;
	st.global.u32 	[%rd90+128], %r220;
	st.global.u32 	[%rd90+256], %r220;
	st.global.u32 	[%rd90+384], %r220;
	add.s32 	%r272, %r272, 128;
$L__BB0_102:
	and.b32  	%r221, %r83, 3;
	setp.eq.s32 	%p94, %r221, 0;
	@%p94 bra 	$L__BB0_105;
	max.s32 	%r222, %r141, %r259;
	add.s32 	%r223, %r222, %r258;
	cvt.u16.u32 	%rs1, %r223;
	shr.u16 	%rs2, %rs1, 5;
	add.s16 	%rs3, %rs2, 1;
	cvt.u32.u16 	%r224, %rs3;
	and.b32  	%r225, %r224, 3;
	neg.s32 	%r274, %r225;
$L__BB0_104:
	.pragma "nounroll";
	mul.wide.s32 	%rd92, %r272, 4;
	add.s64 	%rd93, %rd4, %rd92;
	mov.b32 	%r226, 2147483647;
	st.global.u32 	[%rd93], %r226;
	add.s32 	%r272, %r272, 32;
	add.s32 	%r274, %r274, 1;
	setp.eq.s32 	%p95, %r274, 0;
	@%p95 bra 	$L__BB0_105;
	bra.uni 	$L__BB0_104;
$L__BB0_105:
	ret;

}
	// .globl	rsi_many_series_one_param_f32
.visible .entry rsi_many_series_one_param_f32(
	.param .u64 .ptr .align 1 rsi_many_series_one_param_f32_param_0,
	.param .u64 .ptr .align 1 rsi_many_series_one_param_f32_param_1,
	.param .u32 rsi_many_series_one_param_f32_param_2,
	.param .u32 rsi_many_series_one_param_f32_param_3,
	.param .u32 rsi_many_series_one_param_f32_param_4,
	.param .u64 .ptr .align 1 rsi_many_series_one_param_f32_param_5
)
{
	.reg .pred 	%p<50>;
	.reg .b32 	%r<140>;
	.reg .b32 	%f<132>;
	.reg .b64 	%rd<88>;

	ld.param.u64 	%rd11, [rsi_many_series_one_param_f32_param_0];
	ld.param.u64 	%rd10, [rsi_many_series_one_param_f32_param_1];
	ld.param.u32 	%r73, [rsi_many_series_one_param_f32_param_2];
	ld.param.u32 	%r74, [rsi_many_series_one_param_f32_param_3];
	ld.param.u32 	%r75, [rsi_many_series_one_param_f32_param_4];
	ld.param.u64 	%rd12, [rsi_many_series_one_param_f32_param_5];
	cvta.to.global.u64 	%rd1, %rd12;
	cvta.to.global.u64 	%rd2, %rd11;
	mov.u32 	%r76, %ctaid.x;
	mov.u32 	%r77, %ntid.x;
	mov.u32 	%r78, %tid.x;
	mad.lo.s32 	%r1, %r76, %r77, %r78;
	setp.ge.s32 	%p1, %r1, %r73;
	@%p1 bra 	$L__BB1_58;
	setp.gt.s32 	%p2, %r75, 0;
	@%p2 bra 	$L__BB1_14;
	setp.lt.s32 	%p41, %r74, 1;
	@%p41 bra 	$L__BB1_58;
	and.b32  	%r2, %r74, 7;
	setp.lt.u32 	%p42, %r74, 8;
	mov.b32 	%r135, 0;
	@%p42 bra 	$L__BB1_6;
	and.b32  	%r135, %r74, 2147483640;
	neg.s32 	%r116, %r135;
	shl.b32 	%r5, %r73, 3;
	mul.wide.s32 	%rd68, %r73, 4;
	mov.u32 	%r115, %r1;
$L__BB1_5:
	.pragma "nounroll";
	mul.wide.s32 	%rd66, %r115, 4;
	add.s64 	%rd67, %rd1, %rd66;
	mov.b32 	%r107, 2143289344;
	st.global.u32 	[%rd67], %r107;
	add.s64 	%rd69, %rd67, %rd68;
	st.global.u32 	[%rd69], %r107;
	add.s64 	%rd70, %rd69, %rd68;
	st.global.u32 	[%rd70], %r107;
	add.s64 	%rd71, %rd70, %rd68;
	st.global.u32 	[%rd71], %r107;
	add.s64 	%rd72, %rd71, %rd68;
	st.global.u32 	[%rd72], %r107;
	add.s64 	%rd73, %rd72, %rd68;
	st.global.u32 	[%rd73], %r107;
	add.s64 	%rd74, %rd73, %rd68;
	st.global.u32 	[%rd74], %r107;
	add.s64 	%rd75, %rd74, %rd68;
	st.global.u32 	[%rd75], %r107;
	add.s32 	%r116, %r116, 8;
	add.s32 	%r115, %r115, %r5;
	setp.eq.s32 	%p43, %r116, 0;
	@%p43 bra 	$L__BB1_6;
	bra.uni 	$L__BB1_5;
$L__BB1_6:
	setp.eq.s32 	%p44, %r2, 0;
	@%p44 bra 	$L__BB1_58;
	and.b32  	%r62, %r74, 3;
	setp.lt.u32 	%p45, %r2, 4;
	@%p45 bra 	$L__BB1_9;
	mad.lo.s32 	%r108, %r135, %r73, %r1;
	mul.wide.s32 	%rd76, %r108, 4;
	add.s64 	%rd77, %rd1, %rd76;
	mov.b32 	%r109, 2143289344;
	st.global.u32 	[%rd77], %r109;
	mul.wide.s32 	%rd78, %r73, 4;
	add.s64 	%rd79, %rd77, %rd78;
	st.global.u32 	[%rd79], %r109;
	add.s64 	%rd80, %rd79, %rd78;
	st.global.u32 	[%rd80], %r109;
	add.s64 	%rd81, %rd80, %rd78;
	st.global.u32 	[%rd81], %r109;
	add.s32 	%r135, %r135, 4;
$L__BB1_9:
	setp.eq.s32 	%p46, %r62, 0;
	@%p46 bra 	$L__BB1_58;
	setp.eq.s32 	%p47, %r62, 1;
	@%p47 bra 	$L__BB1_12;
	mad.lo.s32 	%r110, %r135, %r73, %r1;
	mul.wide.s32 	%rd82, %r110, 4;
	add.s64 	%rd83, %rd1, %rd82;
	mov.b32 	%r111, 2143289344;
	st.global.u32 	[%rd83], %r111;
	mul.wide.s32 	%rd84, %r73, 4;
	add.s64 	%rd85, %rd83, %rd84;
	st.global.u32 	[%rd85], %r111;
	add.s32 	%r135, %r135, 2;
$L__BB1_12:
	and.b32  	%r112, %r74, 1;
	setp.eq.b32 	%p48, %r112, 1;
	not.pred 	%p49, %p48;
	@%p49 bra 	$L__BB1_58;
	mad.lo.s32 	%r113, %r135, %r73, %r1;
	mul.wide.s32 	%rd86, %r113, 4;
	add.s64 	%rd87, %rd1, %rd86;
	mov.b32 	%r114, 2143289344;
	st.global.u32 	[%rd87], %r114;
	bra.uni 	$L__BB1_58;
$L__BB1_14:
	cvta.to.global.u64 	%rd13, %rd10;
	mul.wide.s32 	%rd14, %r1, 4;
	add.s64 	%rd15, %rd13, %rd14;
	ld.global.nc.u32 	%r10, [%rd15];
	setp.gt.s32 	%p3, %r10, -1;
	setp.lt.s32 	%p4, %r10, %r74;
	and.pred  	%p5, %p3, %p4;
	@%p5 bra 	$L__BB1_27;
	setp.lt.s32 	%p32, %r74, 1;
	@%p32 bra 	$L__BB1_58;
	and.b32  	%r11, %r74, 7;
	setp.lt.u32 	%p33, %r74, 8;
	mov.b32 	%r138, 0;
	@%p33 bra 	$L__BB1_19;
	and.b32  	%r138, %r74, 2147483640;
	neg.s32 	%r118, %r138;
	shl.b32 	%r14, %r73, 3;
	mul.wide.s32 	%rd46, %r73, 4;
	mov.u32 	%r117, %r1;
$L__BB1_18:
	.pragma "nounroll";
	mul.wide.s32 	%rd44, %r117, 4;
	add.s64 	%rd45, %rd1, %rd44;
	mov.b32 	%r98, 2143289344;
	st.global.u32 	[%rd45], %r98;
	add.s64 	%rd47, %rd45, %rd46;
	st.global.u32 	[%rd47], %r98;
	add.s64 	%rd48, %rd47, %rd46;
	st.global.u32 	[%rd48], %r98;
	add.s64 	%rd49, %rd48, %rd46;
	st.global.u32 	[%rd49], %r98;
	add.s64 	%rd50, %rd49, %rd46;
	st.global.u32 	[%rd50], %r98;
	add.s64 	%rd51, %rd50, %rd46;
	st.global.u32 	[%rd51], %r98;
	add.s64 	%rd52, %rd51, %rd46;
	st.global.u32 	[%rd52], %r98;
	add.s64 	%rd53, %rd52, %rd46;
	st.global.u32 	[%rd53], %r98;
	add.s32 	%r118, %r118, 8;
	add.s32 	%r117, %r117, %r14;
	setp.eq.s32 	%p34, %r118, 0;
	@%p34 bra 	$L__BB1_19;
	bra.uni 	$L__BB1_18;
$L__BB1_19:
	setp.eq.s32 	%p35, %r11, 0;
	@%p35 bra 	$L__BB1_58;
	and.b32  	%r68, %r74, 3;
	setp.lt.u32 	%p36, %r11, 4;
	@%p36 bra 	$L__BB1_22;
	mad.lo.s32 	%r99, %r138, %r73, %r1;
	mul.wide.s32 	%rd54, %r99, 4;
	add.s64 	%rd55, %rd1, %rd54;
	mov.b32 	%r100, 2143289344;
	st.global.u32 	[%rd55], %r100;
	mul.wide.s32 	%rd56, %r73, 4;
	add.s64 	%rd57, %rd55, %rd56;
	st.global.u32 	[%rd57], %r100;
	add.s64 	%rd58, %rd57, %rd56;
	st.global.u32 	[%rd58], %r100;
	add.s64 	%rd59, %rd58, %rd56;
	st.global.u32 	[%rd59], %r100;
	add.s32 	%r138, %r138, 4;
$L__BB1_22:
	setp.eq.s32 	%p37, %r68, 0;
	@%p37 bra 	$L__BB1_58;
	setp.eq.s32 	%p38, %r68, 1;
	@%p38 bra 	$L__BB1_25;
	mad.lo.s32 	%r101, %r138, %r73, %r1;
	mul.wide.s32 	%rd60, %r101, 4;
	add.s64 	%rd61, %rd1, %rd60;
	mov.b32 	%r102, 2143289344;
	st.global.u32 	[%rd61], %r102;
	mul.wide.s32 	%rd62, %r73, 4;
	add.s64 	%rd63, %rd61, %rd62;
	st.global.u32 	[%rd63], %r102;
	add.s32 	%r138, %r138, 2;
$L__BB1_25:
	and.b32  	%r103, %r74, 1;
	setp.eq.b32 	%p39, %r103, 1;
	not.pred 	%p40, %p39;
	@%p40 bra 	$L__BB1_58;
	mad.lo.s32 	%r104, %r138, %r73, %r1;
	mul.wide.s32 	%rd64, %r104, 4;
	add.s64 	%rd65, %rd1, %rd64;
	mov.b32 	%r105, 2143289344;
	st.global.u32 	[%rd65], %r105;
	bra.uni 	$L__BB1_58;
$L__BB1_27:
	add.s32 	%r19, %r10, %r75;
	setp.lt.s32 	%p6, %r74, 1;
	@%p6 bra 	$L__BB1_34;
	max.s32 	%r80, %r19, 0;
	add.s32 	%r81, %r74, -1;
	min.u32 	%r82, %r80, %r81;
	add.s32 	%r20, %r82, 1;
	and.b32  	%r21, %r20, 3;
	setp.lt.u32 	%p7, %r82, 3;
	mov.b32 	%r121, 0;
	@%p7 bra 	$L__BB1_31;
	and.b32  	%r121, %r20, 2147483644;
	neg.s32 	%r120, %r121;
	shl.b32 	%r24, %r73, 2;
	mul.wide.s32 	%rd18, %r73, 4;
	mov.u32 	%r119, %r1;
$L__BB1_30:
	mul.wide.s32 	%rd16, %r119, 4;
	add.s64 	%rd17, %rd1, %rd16;
	mov.b32 	%r83, 2143289344;
	st.global.u32 	[%rd17], %r83;
	add.s64 	%rd19, %rd17, %rd18;
	st.global.u32 	[%rd19], %r83;
	add.s64 	%rd20, %rd19, %rd18;
	st.global.u32 	[%rd20], %r83;
	add.s64 	%rd21, %rd20, %rd18;
	st.global.u32 	[%rd21], %r83;
	add.s32 	%r120, %r120, 4;
	add.s32 	%r119, %r119, %r24;
	setp.ne.s32 	%p8, %r120, 0;
	@%p8 bra 	$L__BB1_30;
$L__BB1_31:
	setp.eq.s32 	%p9, %r21, 0;
	@%p9 bra 	$L__BB1_34;
	mad.lo.s32 	%r123, %r121, %r73, %r1;
	neg.s32 	%r122, %r21;
$L__BB1_33:
	.pragma "nounroll";
	mul.wide.s32 	%rd22, %r123, 4;
	add.s64 	%rd23, %rd1, %rd22;
	mov.b32 	%r84, 2143289344;
	st.global.u32 	[%rd23], %r84;
	add.s32 	%r123, %r123, %r73;
	add.s32 	%r122, %r122, 1;
	setp.ne.s32 	%p10, %r122, 0;
	@%p10 bra 	$L__BB1_33;
$L__BB1_34:
	setp.ge.s32 	%p11, %r19, %r74;
	@%p11 bra 	$L__BB1_58;
	cvt.rn.f32.u32 	%f50, %r75;
	rcp.rn.f32 	%f1, %f50;
	mov.f32 	%f51, 0f3F800000;
	sub.f32 	%f2, %f51, %f1;
	mov.f32 	%f116, 0f00000000;
	mov.u32 	%r124, %r10;
	mov.f32 	%f117, %f116;
$L__BB1_36:
	add.s32 	%r37, %r124, 1;
	mad.lo.s32 	%r85, %r124, %r73, %r1;
	add.s32 	%r86, %r85, %r73;
	mul.wide.s32 	%rd24, %r86, 4;
	add.s64 	%rd25, %rd2, %rd24;
	ld.global.nc.f32 	%f52, [%rd25];
	mul.wide.s32 	%rd26, %r85, 4;
	add.s64 	%rd27, %rd2, %rd26;
	ld.global.nc.f32 	%f53, [%rd27];
	sub.f32 	%f5, %f52, %f53;
	abs.f32 	%f54, %f5;
	setp.equ.f32 	%p12, %f54, 0f7F800000;
	@%p12 bra 	$L__BB1_59;
	setp.leu.f32 	%p13, %f5, 0f00000000;
	add.f32 	%f55, %f117, %f5;
	sub.f32 	%f56, %f116, %f5;
	selp.f32 	%f117, %f117, %f55, %p13;
	setp.lt.f32 	%p14, %f5, 0f00000000;
	selp.f32 	%f116, %f56, %f116, %p14;
	setp.lt.s32 	%p15, %r37, %r19;
	mov.u32 	%r124, %r37;
	@%p15 bra 	$L__BB1_36;
	mul.f32 	%f125, %f1, %f117;
	mul.f32 	%f124, %f1, %f116;
	add.f32 	%f10, %f125, %f124;
	setp.eq.f32 	%p16, %f10, 0f00000000;
	mov.f32 	%f118, 0f42480000;
	@%p16 bra 	$L__BB1_40;
	mul.f32 	%f58, %f125, 0f42C80000;
	div.rn.f32 	%f118, %f58, %f10;
$L__BB1_40:
	min.f32 	%f59, %f118, 0f42C80000;
	max.f32 	%f60, %f59, 0f00000000;
	mad.lo.s32 	%r87, %r19, %r73, %r1;
	mul.wide.s32 	%rd28, %r87, 4;
	add.s64 	%rd29, %rd1, %rd28;
	st.global.f32 	[%rd29], %f60;
$L__BB1_41:
	add.s32 	%r129, %r19, 1;
	setp.ge.s32 	%p17, %r129, %r74;
	@%p17 bra 	$L__BB1_58;
	not.b32 	%r90, %r10;
	add.s32 	%r91, %r74, %r90;
	sub.s32 	%r92, %r91, %r75;
	and.b32  	%r39, %r92, 3;
	setp.eq.s32 	%p18, %r39, 0;
	mov.u32 	%r133, %r19;
	@%p18 bra 	$L__BB1_47;
	mad.lo.s32 	%r127, %r73, %r129, %r1;
	mad.lo.s32 	%r126, %r73, %r19, %r1;
	neg.s32 	%r125, %r39;
$L__BB1_44:
	.pragma "nounroll";
	mov.u32 	%r133, %r129;
	mul.wide.s32 	%rd32, %r127, 4;
	add.s64 	%rd33, %rd2, %rd32;
	ld.global.nc.f32 	%f63, [%rd33];
	mul.wide.s32 	%rd34, %r126, 4;
	add.s64 	%rd35, %rd2, %rd34;
	ld.global.nc.f32 	%f64, [%rd35];
	sub.f32 	%f65, %f63, %f64;
	max.f32 	%f66, %f65, 0f00000000;
	setp.lt.f32 	%p19, %f65, 0f00000000;
	neg.f32 	%f67, %f65;
	selp.f32 	%f68, %f67, 0f00000000, %p19;
	mul.f32 	%f69, %f1, %f66;
	fma.rn.f32 	%f125, %f2, %f125, %f69;
	mul.f32 	%f70, %f1, %f68;
	fma.rn.f32 	%f124, %f2, %f124, %f70;
	add.f32 	%f19, %f125, %f124;
	setp.eq.f32 	%p20, %f19, 0f00000000;
	mov.f32 	%f123, 0f42480000;
	@%p20 bra 	$L__BB1_46;
	mul.f32 	%f71, %f125, 0f42C80000;
	div.rn.f32 	%f123, %f71, %f19;
$L__BB1_46:
	min.f32 	%f72, %f123, 0f42C80000;
	max.f32 	%f73, %f72, 0f00000000;
	add.s64 	%rd37, %rd1, %rd32;
	st.global.f32 	[%rd37], %f73;
	add.s32 	%r129, %r133, 1;
	add.s32 	%r127, %r127, %r73;
	add.s32 	%r126, %r126, %r73;
	add.s32 	%r125, %r125, 1;
	setp.ne.s32 	%p21, %r125, 0;
	@%p21 bra 	$L__BB1_44;
$L__BB1_47:
	sub.s32 	%r93, %r74, %r19;
	add.s32 	%r94, %r93, -2;
	setp.lt.u32 	%p22, %r94, 3;
	@%p22 bra 	$L__BB1_58;
	add.s32 	%r132, %r129, 3;
	mad.lo.s32 	%r131, %r129, %r73, %r1;
	shl.b32 	%r55, %r73, 2;
	mul.wide.s32 	%rd5, %r73, 4;
$L__BB1_49:
	mov.u32 	%r57, %r132;
	mul.wide.s32 	%rd38, %r131, 4;
	add.s64 	%rd3, %rd2, %rd38;
	ld.global.nc.f32 	%f26, [%rd3];
	mad.lo.s32 	%r95, %r133, %r73, %r1;
	mul.wide.s32 	%rd39, %r95, 4;
	add.s64 	%rd40, %rd2, %rd39;
	ld.global.nc.f32 	%f75, [%rd40];
	sub.f32 	%f76, %f26, %f75;
	max.f32 	%f77, %f76, 0f00000000;
	setp.lt.f32 	%p23, %f76, 0f00000000;
	neg.f32 	%f78, %f76;
	selp.f32 	%f79, %f78, 0f00000000, %p23;
	mul.f32 	%f80, %f1, %f77;
	fma.rn.f32 	%f27, %f2, %f125, %f80;
	mul.f32 	%f81, %f1, %f79;
	fma.rn.f32 	%f28, %f2, %f124, %f81;
	add.f32 	%f29, %f27, %f28;
	setp.eq.f32 	%p24, %f29, 0f00000000;
	mov.f32 	%f128, 0f42480000;
	@%p24 bra 	$L__BB1_51;
	mul.f32 	%f82, %f27, 0f42C80000;
	div.rn.f32 	%f128, %f82, %f29;
$L__BB1_51:
	min.f32 	%f84, %f128, 0f42C80000;
	max.f32 	%f85, %f84, 0f00000000;
	add.s64 	%rd4, %rd1, %rd38;
	st.global.f32 	[%rd4], %f85;
	add.s64 	%rd6, %rd3, %rd5;
	ld.global.nc.f32 	%f32, [%rd6];
	sub.f32 	%f86, %f32, %f26;
	max.f32 	%f87, %f86, 0f00000000;
	setp.lt.f32 	%p25, %f86, 0f00000000;
	neg.f32 	%f88, %f86;
	selp.f32 	%f89, %f88, 0f00000000, %p25;
	mul.f32 	%f90, %f1, %f87;
	fma.rn.f32 	%f33, %f2, %f27, %f90;
	mul.f32 	%f91, %f1, %f89;
	fma.rn.f32 	%f34, %f2, %f28, %f91;
	add.f32 	%f35, %f33, %f34;
	setp.eq.f32 	%p26, %f35, 0f00000000;
	mov.f32 	%f129, 0f42480000;
	@%p26 bra 	$L__BB1_53;
	mul.f32 	%f92, %f33, 0f42C80000;
	div.rn.f32 	%f129, %f92, %f35;
$L__BB1_53:
	min.f32 	%f94, %f129, 0f42C80000;
	max.f32 	%f95, %f94, 0f00000000;
	add.s64 	%rd7, %rd4, %rd5;
	st.global.f32 	[%rd7], %f95;
	add.s64 	%rd8, %rd6, %rd5;
	ld.global.nc.f32 	%f38, [%rd8];
	sub.f32 	%f96, %f38, %f32;
	max.f32 	%f97, %f96, 0f00000000;
	setp.lt.f32 	%p27, %f96, 0f00000000;
	neg.f32 	%f98, %f96;
	selp.f32 	%f99, %f98, 0f00000000, %p27;
	mul.f32 	%f100, %f1, %f97;
	fma.rn.f32 	%f39, %f2, %f33, %f100;
	mul.f32 	%f101, %f1, %f99;
	fma.rn.f32 	%f40, %f2, %f34, %f101;
	add.f32 	%f41, %f39, %f40;
	setp.eq.f32 	%p28, %f41, 0f00000000;
	mov.f32 	%f130, 0f42480000;
	@%p28 bra 	$L__BB1_55;
	mul.f32 	%f102, %f39, 0f42C80000;
	div.rn.f32 	%f130, %f102, %f41;
$L__BB1_55:
	min.f32 	%f104, %f130, 0f42C80000;
	max.f32 	%f105, %f104, 0f00000000;
	add.s64 	%rd9, %rd7, %rd5;
	st.global.f32 	[%rd9], %f105;
	add.s64 	%rd42, %rd8, %rd5;
	ld.global.nc.f32 	%f106, [%rd42];
	sub.f32 	%f107, %f106, %f38;
	max.f32 	%f108, %f107, 0f00000000;
	setp.lt.f32 	%p29, %f107, 0f00000000;
	neg.f32 	%f109, %f107;
	selp.f32 	%f110, %f109, 0f00000000, %p29;
	mul.f32 	%f111, %f1, %f108;
	fma.rn.f32 	%f125, %f2, %f39, %f111;
	mul.f32 	%f112, %f1, %f110;
	fma.rn.f32 	%f124, %f2, %f40, %f112;
	add.f32 	%f46, %f125, %f124;
	setp.eq.f32 	%p30, %f46, 0f00000000;
	mov.f32 	%f131, 0f42480000;
	@%p30 bra 	$L__BB1_57;
	mul.f32 	%f113, %f125, 0f42C80000;
	div.rn.f32 	%f131, %f113, %f46;
$L__BB1_57:
	min.f32 	%f114, %f131, 0f42C80000;
	max.f32 	%f115, %f114, 0f00000000;
	add.s64 	%rd43, %rd9, %rd5;
	st.global.f32 	[%rd43], %f115;
	add.s32 	%r132, %r57, 4;
	add.s32 	%r96, %r57, 1;
	add.s32 	%r131, %r131, %r55;
	setp.lt.s32 	%p31, %r96, %r74;
	mov.u32 	%r133, %r57;
	@%p31 bra 	$L__BB1_49;
$L__BB1_58:
	ret;
$L__BB1_59:
	mad.lo.s32 	%r88, %r19, %r73, %r1;
	mul.wide.s32 	%rd30, %r88, 4;
	add.s64 	%rd31, %rd1, %rd30;
	mov.b32 	%r89, 2143289344;
	st.global.u32 	[%rd31], %r89;
	mov.f32 	%f125, 0f7FC00000;
	mov.f32 	%f124, %f125;
	bra.uni 	$L__BB1_41;

}


// ===== COMPILED SASS (sm_100) =====

	.target	sm_100

	.elftype	@"ET_EXEC"


//--------------------- .note.nv.tkinfo           --------------------------
	.section	.note.nv.tkinfo,"",@"SHT_NOTE"
	.sectionflags	@"SHF_NOTE_NV_TKINFO"
	.tkinfo
        /*0018*/ 	.word	0x00000002
        /*0030*/ 	.string	""
        /*0030*/ 	.string	"ptxas"
        /*0030*/ 	.string	"Cuda compilation tools, release 13.0, V13.0.88"
        /*0030*/ 	.string	"Build cuda_13.0.r13.0/compiler.36424714_0"
        /*0030*/ 	.string	"-arch sm_100 -m 64 "



//--------------------- .note.nv.cuinfo           --------------------------
	.section	.note.nv.cuinfo,"",@"SHT_NOTE"
	.sectionflags	@"SHF_NOTE_NV_CUINFO"
        /*0018*/ 	.short	0x0002
        /*001a*/ 	.short	0x0064
        /*001c*/ 	.short	0x0082
	.zero		2


//--------------------- .nv.info                  --------------------------
	.section	.nv.info,"",@"SHT_CUDA_INFO"
	.align	4


	//----- nvinfo : EIATTR_REGCOUNT
	.align		4
        /*0000*/ 	.byte	0x04, 0x2f
        /*0002*/ 	.short	(.L_1 - .L_0)
	.align		4
.L_0:
        /*0004*/ 	.word	index@(rsi_batch_f32)
        /*0008*/ 	.word	0x0000001e


	//----- nvinfo : EIATTR_FRAME_SIZE
	.align		4
.L_1:
        /*000c*/ 	.byte	0x04, 0x11
        /*000e*/ 	.short	(.L_3 - .L_2)
	.align		4
.L_2:
        /*0010*/ 	.word	index@($__internal_3_$__cuda_sm3x_div_rn_noftz_f32_slowpath)
        /*0014*/ 	.word	0x00000000


	//----- nvinfo : EIATTR_FRAME_SIZE
	.align		4
.L_3:
        /*0018*/ 	.byte	0x04, 0x11
        /*001a*/ 	.short	(.L_5 - .L_4)
	.align		4
.L_4:
        /*001c*/ 	.word	index@($__internal_2_$__cuda_sm20_rcp_rn_f32_slowpath)
        /*0020*/ 	.word	0x00000000


	//----- nvinfo : EIATTR_FRAME_SIZE
	.align		4
.L_5:
        /*0024*/ 	.byte	0x04, 0x11
        /*0026*/ 	.short	(.L_7 - .L_6)
	.align		4
.L_6:
        /*0028*/ 	.word	index@(rsi_batch_f32)
        /*002c*/ 	.word	0x00000000


	//----- nvinfo : EIATTR_REGCOUNT
	.align		4
.L_7:
        /*0030*/ 	.byte	0x04, 0x2f
        /*0032*/ 	.short	(.L_9 - .L_8)
	.align		4
.L_8:
        /*0034*/ 	.word	index@(rsi_many_series_one_param_f32)
        /*0038*/ 	.word	0x00000020


	//----- nvinfo : EIATTR_FRAME_SIZE
	.align		4
.L_9:
        /*003c*/ 	.byte	0x04, 0x11
        /*003e*/ 	.short	(.L_11 - .L_10)
	.align		4
.L_10:
        /*0040*/ 	.word	index@($__internal_1_$__cuda_sm3x_div_rn_noftz_f32_slowpath)
        /*0044*/ 	.word	0x00000000


	//----- nvinfo : EIATTR_FRAME_SIZE
	.align		4
.L_11:
        /*0048*/ 	.byte	0x04, 0x11
        /*004a*/ 	.short	(.L_13 - .L_12)
	.align		4
.L_12:
        /*004c*/ 	.word	index@($__internal_0_$__cuda_sm20_rcp_rn_f32_slowpath)
        /*0050*/ 	.word	0x00000000


	//----- nvinfo : EIATTR_FRAME_SIZE
	.align		4
.L_13:
        /*0054*/ 	.byte	0x04, 0x11
        /*0056*/ 	.short	(.L_15 - .L_14)
	.align		4
.L_14:
        /*0058*/ 	.word	index@(rsi_many_series_one_param_f32)
        /*005c*/ 	.word	0x00000000


	//----- nvinfo : EIATTR_MIN_STACK_SIZE
	.align		4
.L_15:
        /*0060*/ 	.byte	0x04, 0x12
        /*0062*/ 	.short	(.L_17 - .L_16)
	.align		4
.L_16:
        /*0064*/ 	.word	index@(rsi_many_series_one_param_f32)
        /*0068*/ 	.word	0x00000000


	//----- nvinfo : EIATTR_MIN_STACK_SIZE
	.align		4
.L_17:
        /*006c*/ 	.byte	0x04, 0x12
        /*006e*/ 	.short	(.L_19 - .L_18)
	.align		4
.L_18:
        /*0070*/ 	.word	index@(rsi_batch_f32)
        /*0074*/ 	.word	0x00000000
.L_19:


//--------------------- .nv.compat                --------------------------
	.section	.nv.compat,"",@"SHT_CUDA_COMPAT_INFO"
	.align	4
        /*0000*/ 	.byte	0x02, 0x09, 0x00, 0x00, 0x02, 0x02, 0x01, 0x00, 0x02, 0x05, 0x05, 0x00, 0x03, 0x07, 0x01, 0x01
        /*0010*/ 	.byte	0x02, 0x03, 0x00, 0x00, 0x02, 0x06, 0x01, 0x00, 0x04, 0x0b, 0x08, 0x00, 0x01, 0x00, 0x00, 0x00
        /*0020*/ 	.byte	0x00, 0x00, 0x00, 0x00


//--------------------- .nv.info.rsi_many_series_one_param_f32 --------------------------
	.section	.nv.info.rsi_many_series_one_param_f32,"",@"SHT_CUDA_INFO"
	.sectionflags	@""
	.align	4


	//----- nvinfo : EIATTR_CUDA_API_VERSION
	.align		4
        /*0000*/ 	.byte	0x04, 0x37
        /*0002*/ 	.short	(.L_21 - .L_20)
.L_20:
        /*0004*/ 	.word	0x00000082


	//----- nvinfo : EIATTR_KPARAM_INFO
	.align		4
.L_21:
        /*0008*/ 	.byte	0x04, 0x17
        /*000a*/ 	.short	(.L_23 - .L_22)
.L_22:
        /*000c*/ 	.word	0x00000000
        /*0010*/ 	.short	0x0005
        /*0012*/ 	.short	0x0020
        /*0014*/ 	.byte	0x00, 0xf5, 0x21, 0x00


	//----- nvinfo : EIATTR_KPARAM_INFO
	.align		4
.L_23:
        /*0018*/ 	.byte	0x04, 0x17
        /*001a*/ 	.short	(.L_25 - .L_24)
.L_24:
        /*001c*/ 	.word	0x00000000
        /*0020*/ 	.short	0x0004
        /*0022*/ 	.short	0x0018
        /*0024*/ 	.byte	0x00, 0xf0, 0x11, 0x00


	//----- nvinfo : EIATTR_KPARAM_INFO
	.align		4
.L_25:
        /*0028*/ 	.byte	0x04, 0x17
        /*002a*/ 	.short	(.L_27 - .L_26)
.L_26:
        /*002c*/ 	.word	0x00000000
        /*0030*/ 	.short	0x0003
        /*0032*/ 	.short	0x0014
        /*0034*/ 	.byte	0x00, 0xf0, 0x11, 0x00


	//----- nvinfo : EIATTR_KPARAM_INFO
	.align		4
.L_27:
        /*0038*/ 	.byte	0x04, 0x17
        /*003a*/ 	.short	(.L_29 - .L_28)
.L_28:
        /*003c*/ 	.word	0x00000000
        /*0040*/ 	.short	0x0002
        /*0042*/ 	.short	0x0010
        /*0044*/ 	.byte	0x00, 0xf0, 0x11, 0x00


	//----- nvinfo : EIATTR_KPARAM_INFO
	.align		4
.L_29:
        /*0048*/ 	.byte	0x04, 0x17
        /*004a*/ 	.short	(.L_31 - .L_30)
.L_30:
        /*004c*/ 	.word	0x00000000
        /*0050*/ 	.short	0x0001
        /*0052*/ 	.short	0x0008
        /*0054*/ 	.byte	0x00, 0xf5, 0x21, 0x00


	//----- nvinfo : EIATTR_KPARAM_INFO
	.align		4
.L_31:
        /*0058*/ 	.byte	0x04, 0x17
        /*005a*/ 	.short	(.L_33 - .L_32)
.L_32:
        /*005c*/ 	.word	0x00000000
        /*0060*/ 	.short	0x0000
        /*0062*/ 	.short	0x0000
        /*0064*/ 	.byte	0x00, 0xf5, 0x21, 0x00


	//----- nvinfo : EIATTR_SPARSE_MMA_MASK
	.align		4
.L_33:
        /*0068*/ 	.byte	0x03, 0x50
        /*006a*/ 	.short	0x0000


	//----- nvinfo : EIATTR_MAXREG_COUNT
	.align		4
        /*006c*/ 	.byte	0x03, 0x1b
        /*006e*/ 	.short	0x00ff


	//----- nvinfo : EIATTR_MERCURY_ISA_VERSION
	.align		4
        /*0070*/ 	.byte	0x03, 0x5f
        /*0072*/ 	.short	0x0101


	//----- nvinfo : EIATTR_VRC_CTA_INIT_COUNT
	.align		4
        /*0074*/ 	.byte	0x02, 0x4a
	.zero		1
	.zero		1


	//----- nvinfo : EIATTR_EXIT_INSTR_OFFSETS
	.align		4
        /*0078*/ 	.byte	0x04, 0x1c
        /*007a*/ 	.short	(.L_35 - .L_34)


	//   ....[0]....
.L_34:
        /*007c*/ 	.word	0x00000070


	//   ....[1]....
        /*0080*/ 	.word	0x000000e0


	//   ....[2]....
        /*0084*/ 	.word	0x000002d0


	//   ....[3]....
        /*0088*/ 	.word	0x000003e0


	//   ....[4]....
        /*008c*/ 	.word	0x000004b0


	//   ....[5]....
        /*0090*/ 	.word	0x00000510


	//   ....[6]....
        /*0094*/ 	.word	0x000005b0


	//   ....[7]....
        /*0098*/ 	.word	0x000007a0


	//   ....[8]....
        /*009c*/ 	.word	0x000008b0


	//   ....[9]....
        /*00a0*/ 	.word	0x00000980


	//   ....[10]....
        /*00a4*/ 	.word	0x000009e0


	//   ....[11]....
        /*00a8*/ 	.word	0x000011d0


	//   ....[12]....
        /*00ac*/ 	.word	0x000016f0


	//   ....[13]....
        /*00b0*/ 	.word	0x00001ae0


	//   ....[14]....
        /*00b4*/ 	.word	0x000024d0


	//----- nvinfo : EIATTR_CRS_STACK_SIZE
	.align		4
.L_35:
        /*00b8*/ 	.byte	0x04, 0x1e
        /*00ba*/ 	.short	(.L_37 - .L_36)
.L_36:
        /*00bc*/ 	.word	0x00000000


	//----- nvinfo : EIATTR_CBANK_PARAM_SIZE
	.align		4
.L_37:
        /*00c0*/ 	.byte	0x03, 0x19
        /*00c2*/ 	.short	0x0028


	//----- nvinfo : EIATTR_PARAM_CBANK
	.align		4
        /*00c4*/ 	.byte	0x04, 0x0a
        /*00c6*/ 	.short	(.L_39 - .L_38)
	.align		4
.L_38:
        /*00c8*/ 	.word	index@(.nv.constant0.rsi_many_series_one_param_f32)
        /*00cc*/ 	.short	0x0380
        /*00ce*/ 	.short	0x0028


	//----- nvinfo : EIATTR_SW_WAR
	.align		4
.L_39:
        /*00d0*/ 	.byte	0x04, 0x36
        /*00d2*/ 	.short	(.L_41 - .L_40)
.L_40:
        /*00d4*/ 	.word	0x00000008
.L_41:


//--------------------- .nv.info.rsi_batch_f32    --------------------------
	.section	.nv.info.rsi_batch_f32,"",@"SHT_CUDA_INFO"
	.sectionflags	@""
	.align	4


	//----- nvinfo : EIATTR_CUDA_API_VERSION
	.align		4
        /*0000*/ 	.byte	0x04, 0x37
        /*0002*/ 	.short	(.L_43 - .L_42)
.L_42:
        /*0004*/ 	.word	0x00000082


	//----- nvinfo : EIATTR_KPARAM_INFO
	.align		4
.L_43:
        /*0008*/ 	.byte	0x04, 0x17
        /*000a*/ 	.short	(.L_45 - .L_44)
.L_44:
        /*000c*/ 	.word	0x00000000
        /*0010*/ 	.short	0x0005
        /*0012*/ 	.short	0x0020
        /*0014*/ 	.byte	0x00, 0xf5, 0x21, 0x00


	//----- nvinfo : EIATTR_KPARAM_INFO
	.align		4
.L_45:
        /*0018*/ 	.byte	0x04, 0x17
        /*001a*/ 	.short	(.L_47 - .L_46)
.L_46:
        /*001c*/ 	.word	0x00000000
        /*0020*/ 	.short	0x0004
        /*0022*/ 	.short	0x0018
        /*0024*/ 	.byte	0x00, 0xf0, 0x11, 0x00


	//----- nvinfo : EIATTR_KPARAM_INFO
	.align		4
.L_47:
        /*0028*/ 	.byte	0x04, 0x17
        /*002a*/ 	.short	(.L_49 - .L_48)
.L_48:
        /*002c*/ 	.word	0x00000000
        /*0030*/ 	.short	0x0003
        /*0032*/ 	.short	0x0014
        /*0034*/ 	.byte	0x00, 0xf0, 0x11, 0x00


	//----- nvinfo : EIATTR_KPARAM_INFO
	.align		4
.L_49:
        /*0038*/ 	.byte	0x04, 0x17
        /*003a*/ 	.short	(.L_51 - .L_50)
.L_50:
        /*003c*/ 	.word	0x00000000
        /*0040*/ 	.short	0x0002
        /*0042*/ 	.short	0x0010
        /*0044*/ 	.byte	0x00, 0xf0, 0x11, 0x00


	//----- nvinfo : EIATTR_KPARAM_INFO
	.align		4
.L_51:
        /*0048*/ 	.byte	0x04, 0x17
        /*004a*/ 	.short	(.L_53 - .L_52)
.L_52:
        /*004c*/ 	.word	0x00000000
        /*0050*/ 	.short	0x0001
        /*0052*/ 	.short	0x0008
        /*0054*/ 	.byte	0x00, 0xf5, 0x21, 0x00


	//----- nvinfo : EIATTR_KPARAM_INFO
	.align		4
.L_53:
        /*0058*/ 	.byte	0x04, 0x17
        /*005a*/ 	.short	(.L_55 - .L_54)
.L_54:
        /*005c*/ 	.word	0x00000000
        /*0060*/ 	.short	0x0000
        /*0062*/ 	.short	0x0000
        /*0064*/ 	.byte	0x00, 0xf5, 0x21, 0x00


	//----- nvinfo : EIATTR_SPARSE_MMA_MASK
	.align		4
.L_55:
        /*0068*/ 	.byte	0x03, 0x50
        /*006a*/ 	.short	0x0000


	//----- nvinfo : EIATTR_MAXREG_COUNT
	.align		4
        /*006c*/ 	.byte	0x03, 0x1b
        /*006e*/ 	.short	0x00ff


	//----- nvinfo : EIATTR_MERCURY_ISA_VERSION
	.align		4
        /*0070*/ 	.byte	0x03, 0x5f
        /*0072*/ 	.short	0x0101


	//----- nvinfo : EIATTR_COOP_GROUP_MASK_REGIDS
	.align		4
        /*0074*/ 	.byte	0x04, 0x29
        /*0076*/ 	.short	(.L_57 - .L_56)


	//   ....[0]....
.L_56:
        /*0078*/ 	.word	0xffffffff


	//   ....[1]....
        /*007c*/ 	.word	0xffffffff


	//   ....[2]....
        /*0080*/ 	.word	0xffffffff


	//   ....[3]....
        /*0084*/ 	.word	0xffffffff


	//   ....[4]....
        /*0088*/ 	.word	0xffffffff


	//   ....[5]....
        /*008c*/ 	.word	0xffffffff


	//   ....[6]....
        /*0090*/ 	.word	0xffffffff


	//   ....[7]....
        /*0094*/ 	.word	0xffffffff


	//   ....[8]....
        /*0098*/ 	.word	0xffffffff


	//   ....[9]....
        /*009c*/ 	.word	0xffffffff


	//   ....[10]....
        /*00a0*/ 	.word	0xffffffff


	//   ....[11]....
        /*00a4*/ 	.word	0xffffffff


	//   ....[12]....
        /*00a8*/ 	.word	0xffffffff


	//   ....[13]....
        /*00ac*/ 	.word	0xffffffff


	//   ....[14]....
        /*00b0*/ 	.word	0xffffffff


	//   ....[15]....
        /*00b4*/ 	.word	0xffffffff


	//   ....[16]....
        /*00b8*/ 	.word	0xffffffff


	//   ....[17]....
        /*00bc*/ 	.word	0xffffffff


	//   ....[18]....
        /*00c0*/ 	.word	0xffffffff


	//   ....[19]....
        /*00c4*/ 	.word	0xffffffff


	//   ....[20]....
        /*00c8*/ 	.word	0xffffffff


	//   ....[21]....
        /*00cc*/ 	.word	0x05000011


	//   ....[22]....
        /*00d0*/ 	.word	0x05000011


	//   ....[23]....
        /*00d4*/ 	.word	0x05000011


	//   ....[24]....
        /*00d8*/ 	.word	0x05000011


	//   ....[25]....
        /*00dc*/ 	.word	0x05000011


	//----- nvinfo : EIATTR_COOP_GROUP_INSTR_OFFSETS
	.align		4
.L_57:
        /*00e0*/ 	.byte	0x04, 0x28
        /*00e2*/ 	.short	(.L_59 - .L_58)


	//   ....[0]....
.L_58:
        /*00e4*/ 	.word	0x00001760


	//   ....[1]....
        /*00e8*/ 	.word	0x00001770


	//   ....[2]....
        /*00ec*/ 	.word	0x00001780


	//   ....[3]....
        /*00f0*/ 	.word	0x00001f70


	//   ....[4]....
        /*00f4*/ 	.word	0x00001f90


	//   ....[5]....
        /*00f8*/ 	.word	0x00001fa0


	//   ....[6]....
        /*00fc*/ 	.word	0x00001ff0


	//   ....[7]....
        /*0100*/ 	.word	0x00002010


	//   ....[8]....
        /*0104*/ 	.word	0x00002020


	//   ....[9]....
        /*0108*/ 	.word	0x00002050


	//   ....[10]....
        /*010c*/ 	.word	0x00002090


	//   ....[11]....
        /*0110*/ 	.word	0x000020a0


	//   ....[12]....
        /*0114*/ 	.word	0x000020c0


	//   ....[13]....
        /*0118*/ 	.word	0x000020f0


	//   ....[14]....
        /*011c*/ 	.word	0x00002120


	//   ....[15]....
        /*0120*/ 	.word	0x00002140


	//   ....[16]....
        /*0124*/ 	.word	0x00002160


	//   ....[17]....
        /*0128*/ 	.word	0x000021a0


	//   ....[18]....
        /*012c*/ 	.word	0x000021d0


	//   ....[19]....
        /*0130*/ 	.word	0x00002750


	//   ....[20]....
        /*0134*/ 	.word	0x00002760


	//   ....[21]....
        /*0138*/ 	.word	0x00002e00


	//   ....[22]....
        /*013c*/ 	.word	0x00002e50


	//   ....[23]....
        /*0140*/ 	.word	0x00002ea0


	//   ....[24]....
        /*0144*/ 	.word	0x00002f20


	//   ....[25]....
        /*0148*/ 	.word	0x00002f70


	//----- nvinfo : EIATTR_VRC_CTA_INIT_COUNT
	.align		4
.L_59:
        /*014c*/ 	.byte	0x02, 0x4a
	.zero		1
	.zero		1


	//----- nvinfo : EIATTR_EXIT_INSTR_OFFSETS
	.align		4
        /*0150*/ 	.byte	0x04, 0x1c
        /*0152*/ 	.short	(.L_61 - .L_60)


	//   ....[0]....
.L_60:
        /*0154*/ 	.word	0x00000090


	//   ....[1]....
        /*0158*/ 	.word	0x000001e0


	//   ....[2]....
        /*015c*/ 	.word	0x00000470


	//   ....[3]....
        /*0160*/ 	.word	0x00000590


	//   ....[4]....
        /*0164*/ 	.word	0x00000640


	//   ....[5]....
        /*0168*/ 	.word	0x00000710


	//   ....[6]....
        /*016c*/ 	.word	0x00000770


	//   ....[7]....
        /*0170*/ 	.word	0x00000a00


	//   ....[8]....
        /*0174*/ 	.word	0x00000b20


	//   ....[9]....
        /*0178*/ 	.word	0x00000bd0


	//   ....[10]....
        /*017c*/ 	.word	0x00000cb0


	//   ....[11]....
        /*0180*/ 	.word	0x000017d0


	//   ....[12]....
        /*0184*/ 	.word	0x00001a80


	//   ....[13]....
        /*0188*/ 	.word	0x00001ba0


	//   ....[14]....
        /*018c*/ 	.word	0x00001c40


	//   ....[15]....
        /*0190*/ 	.word	0x00001d30


	//   ....[16]....
        /*0194*/ 	.word	0x00001d80


	//   ....[17]....
        /*0198*/ 	.word	0x000027e0


	//   ....[18]....
        /*019c*/ 	.word	0x00002810


	//   ....[19]....
        /*01a0*/ 	.word	0x00002b00


	//   ....[20]....
        /*01a4*/ 	.word	0x00002c20


	//   ....[21]....
        /*01a8*/ 	.word	0x00002cb0


	//   ....[22]....
        /*01ac*/ 	.word	0x00002d80


	//----- nvinfo : EIATTR_CRS_STACK_SIZE
	.align		4
.L_61:
        /*01b0*/ 	.byte	0x04, 0x1e
        /*01b2*/ 	.short	(.L_63 - .L_62)
.L_62:
        /*01b4*/ 	.word	0x00000000


	//----- nvinfo : EIATTR_CBANK_PARAM_SIZE
	.align		4
.L_63:
        /*01b8*/ 	.byte	0x03, 0x19
        /*01ba*/ 	.short	0x0028


	//----- nvinfo : EIATTR_PARAM_CBANK
	.align		4
        /*01bc*/ 	.byte	0x04, 0x0a
        /*01be*/ 	.short	(.L_65 - .L_64)
	.align		4
.L_64:
        /*01c0*/ 	.word	index@(.nv.constant0.rsi_batch_f32)
        /*01c4*/ 	.short	0x0380
        /*01c6*/ 	.short	0x0028


	//----- nvinfo : EIATTR_SW_WAR
	.align		4
.L_65:
        /*01c8*/ 	.byte	0x04, 0x36
        /*01ca*/ 	.short	(.L_67 - .L_66)
.L_66:
        /*01cc*/ 	.word	0x00000008
.L_67:


//--------------------- .nv.callgraph             --------------------------
	.section	.nv.callgraph,"",@"SHT_CUDA_CALLGRAPH"
	.align	4
	.sectionentsize	8
	.align		4
        /*0000*/ 	.word	0x00000000
	.align		4
        /*0004*/ 	.word	0xffffffff
	.align		4
        /*0008*/ 	.word	0x00000000
	.align		4
        /*000c*/ 	.word	0xfffffffe
	.align		4
        /*0010*/ 	.word	0x00000000
	.align		4
        /*0014*/ 	.word	0xfffffffd
	.align		4
        /*0018*/ 	.word	0x00000000
	.align		4
        /*001c*/ 	.word	0xfffffffc


//--------------------- .text.rsi_many_series_one_param_f32 --------------------------
	.section	.text.rsi_many_series_one_param_f32,"ax",@progbits
	.align	128
        .global         rsi_many_series_one_param_f32
        .type           rsi_many_series_one_param_f32,@function
        .size           rsi_many_series_one_param_f32,(.L_x_163 - rsi_many_series_one_param_f32)
        .other          rsi_many_series_one_param_f32,@"STO_CUDA_ENTRY STV_DEFAULT"
rsi_many_series_one_param_f32:
.text.rsi_many_series_one_param_f32:
[----:B------:R-:W-:Y:S01]  /*0000*/  LDC R1, c[0x0][0x37c] ;  /* 0x0000df00ff017b82 */ /* 0x000fe20000000800 */
[----:B------:R-:W0:Y:S07]  /*0010*/  S2R R2, SR_TID.X ;  /* 0x0000000000027919 */ /* 0x000e2e0000002100 */
[----:B------:R-:W0:Y:S08]  /*0020*/  S2UR UR4, SR_CTAID.X ;  /* 0x00000000000479c3 */ /* 0x000e300000002500 */
[----:B------:R-:W0:Y:S08]  /*0030*/  LDC R3, c[0x0][0x360] ;  /* 0x0000d800ff037b82 */ /* 0x000e300000000800 */
[----:B------:R-:W1:Y:S01]  /*0040*/  LDC R0, c[0x0][0x390] ;  /* 0x0000e400ff007b82 */ /* 0x000e620000000800 */
[----:B0-----:R-:W-:-:S05]  /*0050*/  IMAD R3, R3, UR4, R2 ;  /* 0x0000000403037c24 */ /* 0x001fca000f8e0202 */
[----:B-1----:R-:W-:-:S13]  /*0060*/  ISETP.GE.AND P0, PT, R3, R0, PT ;  /* 0x000000000300720c */ /* 0x002fda0003f06270 */
[----:B------:R-:W-:Y:S05]  /*0070*/  @P0 EXIT ;  /* 0x000000000000094d */ /* 0x000fea0003800000 */
[----:B------:R-:W0:Y:S01]  /*0080*/  LDCU UR6, c[0x0][0x398] ;  /* 0x00007300ff0677ac */ /* 0x000e220008000800 */
[----:B------:R-:W1:Y:S01]  /*0090*/  LDCU.64 UR4, c[0x0][0x358] ;  /* 0x00006b00ff0477ac */ /* 0x000e620008000a00 */
[----:B0-----:R-:W-:-:S09]  /*00a0*/  UISETP.GT.AND UP0, UPT, UR6, URZ, UPT ;  /* 0x000000ff0600728c */ /* 0x001fd2000bf04270 */
[----:B-1----:R-:W-:Y:S05]  /*00b0*/  BRA.U UP0, `(.L_x_0) ;  /* 0x0000000500187547 */ /* 0x002fea000b800000 */
[----:B------:R-:W0:Y:S02]  /*00c0*/  LDC R2, c[0x0][0x394] ;  /* 0x0000e500ff027b82 */ /* 0x000e240000000800 */
[----:B0-----:R-:W-:-:S13]  /*00d0*/  ISETP.GE.AND P0, PT, R2, 0x1, PT ;  /* 0x000000010200780c */ /* 0x001fda0003f06270 */
[----:B------:R-:W-:Y:S05]  /*00e0*/  @!P0 EXIT ;  /* 0x000000000000894d */ /* 0x000fea0003800000 */
[C---:B------:R-:W-:Y:S01]  /*00f0*/  ISETP.GE.U32.AND P0, PT, R2.reuse, 0x8, PT ;  /* 0x000000080200780c */ /* 0x040fe20003f06070 */
[----:B------:R-:W-:Y:S01]  /*0100*/  HFMA2 R4, -RZ, RZ, 0, 0 ;  /* 0x00000000ff047431 */ /* 0x000fe200000001ff */
[----:B------:R-:W-:-:S04]  /*0110*/  LOP3.LUT R24, R2, 0x7, RZ, 0xc0, !PT ;  /* 0x0000000702187812 */ /* 0x000fc800078ec0ff */
[----:B------:R-:W-:-:S07]  /*0120*/  ISETP.NE.AND P1, PT, R24, RZ, PT ;  /* 0x000000ff1800720c */ /* 0x000fce0003f25270 */
[----:B------:R-:W-:Y:S06]  /*0130*/  @!P0 BRA `(.L_x_1) ;  /* 0x0000000000648947 */ /* 0x000fec0003800000 */
[----:B------:R-:W0:Y:S01]  /*0140*/  LDC.64 R6, c[0x0][0x3a0] ;  /* 0x0000e800ff067b82 */ /* 0x000e220000000a00 */
[----:B------:R-:W-:Y:S01]  /*0150*/  LOP3.LUT R4, R2, 0x7ffffff8, RZ, 0xc0, !PT ;  /* 0x7ffffff802047812 */ /* 0x000fe200078ec0ff */
[----:B------:R-:W-:-:S03]  /*0160*/  IMAD.MOV.U32 R25, RZ, RZ, R3 ;  /* 0x000000ffff197224 */ /* 0x000fc600078e0003 */
[----:B------:R-:W-:-:S07]  /*0170*/  IADD3 R5, PT, PT, -R4, RZ, RZ ;  /* 0x000000ff04057210 */ /* 0x000fce0007ffe1ff */
.L_x_2:
[----:B01----:R-:W-:Y:S01]  /*0180*/  IMAD.WIDE R16, R25, 0x4, R6 ;  /* 0x0000000419107825 */ /* 0x003fe200078e0206 */
[----:B------:R-:W-:-:S03]  /*0190*/  IADD3 R5, PT, PT, R5, 0x8, RZ ;  /* 0x0000000805057810 */ /* 0x000fc60007ffe0ff */
[----:B------:R-:W-:Y:S01]  /*01a0*/  IMAD.MOV.U32 R27, RZ, RZ, 0x7fc00000 ;  /* 0x7fc00000ff1b7424 */ /* 0x000fe200078e00ff */
[----:B------:R-:W-:Y:S01]  /*01b0*/  ISETP.NE.AND P0, PT, R5, RZ, PT ;  /* 0x000000ff0500720c */ /* 0x000fe20003f05270 */
[----:B------:R-:W-:-:S03]  /*01c0*/  IMAD.WIDE R20, R0, 0x4, R16 ;  /* 0x0000000400147825 */ /* 0x000fc600078e0210 */
[----:B------:R1:W-:Y:S01]  /*01d0*/  STG.E desc[UR4][R16.64], R27 ;  /* 0x0000001b10007986 */ /* 0x0003e2000c101904 */
[C---:B------:R-:W-:Y:S02]  /*01e0*/  IMAD R25, R0.reuse, 0x8, R25 ;  /* 0x0000000800197824 */ /* 0x040fe400078e0219 */
[C---:B------:R-:W-:Y:S01]  /*01f0*/  IMAD.WIDE R18, R0.reuse, 0x4, R20 ;  /* 0x0000000400127825 */ /* 0x040fe200078e0214 */
[----:B------:R1:W-:Y:S04]  /*0200*/  STG.E desc[UR4][R20.64], R27 ;  /* 0x0000001b14007986 */ /* 0x0003e8000c101904 */
[----:B------:R1:W-:Y:S01]  /*0210*/  STG.E desc[UR4][R18.64], R27 ;  /* 0x0000001b12007986 */ /* 0x0003e2000c101904 */
[----:B------:R-:W-:-:S05]  /*0220*/  IMAD.WIDE R8, R0, 0x4, R18 ;  /* 0x0000000400087825 */ /* 0x000fca00078e0212 */
        /* <DEDUP_REMOVED lines=9> */
[----:B------:R-:W-:Y:S05]  /*02c0*/  @P0 BRA `(.L_x_2) ;  /* 0xfffffffc00ac0947 */ /* 0x000fea000383ffff */
.L_x_1:
[----:B------:R-:W-:Y:S05]  /*02d0*/  @!P1 EXIT ;  /* 0x000000000000994d */ /* 0x000fea0003800000 */
[----:B------:R-:W-:Y:S02]  /*02e0*/  ISETP.GE.U32.AND P0, PT, R24, 0x4, PT ;  /* 0x000000041800780c */ /* 0x000fe40003f06070 */
[----:B-1----:R-:W-:-:S04]  /*02f0*/  LOP3.LUT R14, R2, 0x3, RZ, 0xc0, !PT ;  /* 0x00000003020e7812 */ /* 0x002fc800078ec0ff */
[----:B------:R-:W-:-:S07]  /*0300*/  ISETP.NE.AND P1, PT, R14, RZ, PT ;  /* 0x000000ff0e00720c */ /* 0x000fce0003f25270 */
[----:B------:R-:W-:Y:S06]  /*0310*/  @!P0 BRA `(.L_x_3) ;  /* 0x0000000000308947 */ /* 0x000fec0003800000 */
[----:B------:R-:W0:Y:S01]  /*0320*/  LDC.64 R6, c[0x0][0x3a0] ;  /* 0x0000e800ff067b82 */ /* 0x000e220000000a00 */
[C---:B------:R-:W-:Y:S02]  /*0330*/  IMAD R5, R4.reuse, R0, R3 ;  /* 0x0000000004057224 */ /* 0x040fe400078e0203 */
[----:B------:R-:W-:Y:S02]  /*0340*/  VIADD R4, R4, 0x4 ;  /* 0x0000000404047836 */ /* 0x000fe40000000000 */
[----:B0-----:R-:W-:Y:S01]  /*0350*/  IMAD.WIDE R6, R5, 0x4, R6 ;  /* 0x0000000405067825 */ /* 0x001fe200078e0206 */
[----:B------:R-:W-:-:S03]  /*0360*/  MOV R5, 0x7fc00000 ;  /* 0x7fc0000000057802 */ /* 0x000fc60000000f00 */
[C---:B------:R-:W-:Y:S02]  /*0370*/  IMAD.WIDE R8, R0.reuse, 0x4, R6 ;  /* 0x0000000400087825 */ /* 0x040fe400078e0206 */
[----:B------:R0:W-:Y:S04]  /*0380*/  STG.E desc[UR4][R6.64], R5 ;  /* 0x0000000506007986 */ /* 0x0001e8000c101904 */
[----:B------:R0:W-:Y:S01]  /*0390*/  STG.E desc[UR4][R8.64], R5 ;  /* 0x0000000508007986 */ /* 0x0001e2000c101904 */
[----:B------:R-:W-:-:S05]  /*03a0*/  IMAD.WIDE R10, R0, 0x4, R8 ;  /* 0x00000004000a7825 */ /* 0x000fca00078e0208 */
[----:B------:R0:W-:Y:S01]  /*03b0*/  STG.E desc[UR4][R10.64], R5 ;  /* 0x000000050a007986 */ /* 0x0001e2000c101904 */
[----:B------:R-:W-:-:S05]  /*03c0*/  IMAD.WIDE R12, R0, 0x4, R10 ;  /* 0x00000004000c7825 */ /* 0x000fca00078e020a */
[----:B------:R0:W-:Y:S02]  /*03d0*/  STG.E desc[UR4][R12.64], R5 ;  /* 0x000000050c007986 */ /* 0x0001e4000c101904 */
.L_x_3:
[----:B------:R-:W-:Y:S05]  /*03e0*/  @!P1 EXIT ;  /* 0x000000000000994d */ /* 0x000fea0003800000 */
[----:B------:R-:W-:Y:S02]  /*03f0*/  ISETP.NE.AND P0, PT, R14, 0x1, PT ;  /* 0x000000010e00780c */ /* 0x000fe40003f05270 */
[----:B------:R-:W-:-:S04]  /*0400*/  LOP3.LUT R2, R2, 0x1, RZ, 0xc0, !PT ;  /* 0x0000000102027812 */ /* 0x000fc800078ec0ff */
[----:B------:R-:W-:-:S07]  /*0410*/  ISETP.NE.U32.AND P1, PT, R2, 0x1, PT ;  /* 0x000000010200780c */ /* 0x000fce0003f25070 */
[----:B------:R-:W-:Y:S06]  /*0420*/  @!P0 BRA `(.L_x_4) ;  /* 0x0000000000208947 */ /* 0x000fec0003800000 */
[----:B0-----:R-:W0:Y:S01]  /*0430*/  LDC.64 R6, c[0x0][0x3a0] ;  /* 0x0000e800ff067b82 */ /* 0x001e220000000a00 */
[C---:B------:R-:W-:Y:S02]  /*0440*/  IMAD R5, R4.reuse, R0, R3 ;  /* 0x0000000004057224 */ /* 0x040fe400078e0203 */
[----:B------:R-:W-:Y:S02]  /*0450*/  VIADD R4, R4, 0x2 ;  /* 0x0000000204047836 */ /* 0x000fe40000000000 */
[----:B0-----:R-:W-:Y:S01]  /*0460*/  IMAD.WIDE R6, R5, 0x4, R6 ;  /* 0x0000000405067825 */ /* 0x001fe200078e0206 */
[----:B------:R-:W-:-:S03]  /*0470*/  MOV R5, 0x7fc00000 ;  /* 0x7fc0000000057802 */ /* 0x000fc60000000f00 */
[----:B------:R-:W-:Y:S02]  /*0480*/  IMAD.WIDE R8, R0, 0x4, R6 ;  /* 0x0000000400087825 */ /* 0x000fe400078e0206 */
[----:B------:R1:W-:Y:S04]  /*0490*/  STG.E desc[UR4][R6.64], R5 ;  /* 0x0000000506007986 */ /* 0x0003e8000c101904 */
[----:B------:R1:W-:Y:S02]  /*04a0*/  STG.E desc[UR4][R8.64], R5 ;  /* 0x0000000508007986 */ /* 0x0003e4000c101904 */
.L_x_4:
[----:B------:R-:W-:Y:S05]  /*04b0*/  @P1 EXIT ;  /* 0x000000000000194d */ /* 0x000fea0003800000 */
[----:B01----:R-:W0:Y:S01]  /*04c0*/  LDC.64 R6, c[0x0][0x3a0] ;  /* 0x0000e800ff067b82 */ /* 0x003e220000000a00 */
[----:B------:R-:W-:Y:S01]  /*04d0*/  IMAD R3, R4, R0, R3 ;  /* 0x0000000004037224 */ /* 0x000fe200078e0203 */
[----:B------:R-:W-:-:S03]  /*04e0*/  MOV R5, 0x7fc00000 ;  /* 0x7fc0000000057802 */ /* 0x000fc60000000f00 */
[----:B0-----:R-:W-:-:S05]  /*04f0*/  IMAD.WIDE R2, R3, 0x4, R6 ;  /* 0x0000000403027825 */ /* 0x001fca00078e0206 */
[----:B------:R-:W-:Y:S01]  /*0500*/  STG.E desc[UR4][R2.64], R5 ;  /* 0x0000000502007986 */ /* 0x000fe2000c101904 */
[----:B------:R-:W-:Y:S05]  /*0510*/  EXIT ;  /* 0x000000000000794d */ /* 0x000fea0003800000 */
.L_x_0:
[----:B------:R-:W0:Y:S01]  /*0520*/  LDC.64 R6, c[0x0][0x388] ;  /* 0x0000e200ff067b82 */ /* 0x000e220000000a00 */
[----:B------:R-:W1:Y:S07]  /*0530*/  LDCU UR8, c[0x0][0x390] ;  /* 0x00007200ff0877ac */ /* 0x000e6e0008000800 */
[----:B------:R-:W2:Y:S01]  /*0540*/  LDC R2, c[0x0][0x394] ;  /* 0x0000e500ff027b82 */ /* 0x000ea20000000800 */
[----:B0-----:R-:W-:-:S06]  /*0550*/  IMAD.WIDE R6, R3, 0x4, R6 ;  /* 0x0000000403067825 */ /* 0x001fcc00078e0206 */
[----:B------:R-:W3:Y:S02]  /*0560*/  LDG.E.CONSTANT R6, desc[UR4][R6.64] ;  /* 0x0000000406067981 */ /* 0x000ee4000c1e9900 */
[C---:B---3--:R-:W-:Y:S02]  /*0570*/  ISETP.GT.AND P1, PT, R6.reuse, -0x1, PT ;  /* 0xffffffff0600780c */ /* 0x048fe40003f24270 */
[----:B--2---:R-:W-:-:S13]  /*0580*/  ISETP.GE.AND P0, PT, R6, R2, PT ;  /* 0x000000020600720c */ /* 0x004fda0003f06270 */
[----:B-1----:R-:W-:Y:S05]  /*0590*/  @!P0 BRA P1, `(.L_x_5) ;  /* 0x0000000400148947 */ /* 0x002fea0000800000 */
[----:B------:R-:W-:-:S13]  /*05a0*/  ISETP.GE.AND P0, PT, R2, 0x1, PT ;  /* 0x000000010200780c */ /* 0x000fda0003f06270 */
[----:B------:R-:W-:Y:S05]  /*05b0*/  @!P0 EXIT ;  /* 0x000000000000894d */ /* 0x000fea0003800000 */
[C---:B------:R-:W-:Y:S01]  /*05c0*/  ISETP.GE.U32.AND P0, PT, R2.reuse, 0x8, PT ;  /* 0x000000080200780c */ /* 0x040fe20003f06070 */
[----:B------:R-:W-:Y:S01]  /*05d0*/  IMAD.MOV.U32 R4, RZ, RZ, RZ ;  /* 0x000000ffff047224 */ /* 0x000fe200078e00ff */
[----:B------:R-:W-:-:S04]  /*05e0*/  LOP3.LUT R24, R2, 0x7, RZ, 0xc0, !PT ;  /* 0x0000000702187812 */ /* 0x000fc800078ec0ff */
[----:B------:R-:W-:-:S07]  /*05f0*/  ISETP.NE.AND P1, PT, R24, RZ, PT ;  /* 0x000000ff1800720c */ /* 0x000fce0003f25270 */
[----:B------:R-:W-:Y:S06]  /*0600*/  @!P0 BRA `(.L_x_6) ;  /* 0x0000000000648947 */ /* 0x000fec0003800000 */
[----:B------:R-:W0:Y:S01]  /*0610*/  LDC.64 R6, c[0x0][0x3a0] ;  /* 0x0000e800ff067b82 */ /* 0x000e220000000a00 */
[----:B------:R-:W-:Y:S02]  /*0620*/  LOP3.LUT R4, R2, 0x7ffffff8, RZ, 0xc0, !PT ;  /* 0x7ffffff802047812 */ /* 0x000fe400078ec0ff */
[----:B------:R-:W-:-:S03]  /*0630*/  MOV R25, R3 ;  /* 0x0000000300197202 */ /* 0x000fc60000000f00 */
[----:B------:R-:W-:-:S07]  /*0640*/  IMAD.MOV R5, RZ, RZ, -R4 ;  /* 0x000000ffff057224 */ /* 0x000fce00078e0a04 */
.L_x_7:
[----:B01----:R-:W-:Y:S01]  /*0650*/  IMAD.WIDE R16, R25, 0x4, R6 ;  /* 0x0000000419107825 */ /* 0x003fe200078e0206 */
[----:B------:R-:W-:Y:S02]  /*0660*/  MOV R27, 0x7fc00000 ;  /* 0x7fc00000001b7802 */ /* 0x000fe40000000f00 */
[C---:B------:R-:W-:Y:S01]  /*0670*/  LEA R25, R0.reuse, R25, 0x3 ;  /* 0x0000001900197211 */ /* 0x040fe200078e18ff */
[----:B------:R-:W-:Y:S02]  /*0680*/  VIADD R5, R5, 0x8 ;  /* 0x0000000805057836 */ /* 0x000fe40000000000 */
[C---:B------:R-:W-:Y:S01]  /*0690*/  IMAD.WIDE R20, R0.reuse, 0x4, R16 ;  /* 0x0000000400147825 */ /* 0x040fe200078e0210 */
[----:B------:R1:W-:Y:S02]  /*06a0*/  STG.E desc[UR4][R16.64], R27 ;  /* 0x0000001b10007986 */ /* 0x0003e4000c101904 */
[----:B------:R-:W-:Y:S02]  /*06b0*/  ISETP.NE.AND P0, PT, R5, RZ, PT ;  /* 0x000000ff0500720c */ /* 0x000fe40003f05270 */
        /* <DEDUP_REMOVED lines=14> */
.L_x_6:
[----:B------:R-:W-:Y:S05]  /*07a0*/  @!P1 EXIT ;  /* 0x000000000000994d */ /* 0x000fea0003800000 */
[----:B------:R-:W-:Y:S02]  /*07b0*/  ISETP.GE.U32.AND P0, PT, R24, 0x4, PT ;  /* 0x000000041800780c */ /* 0x000fe40003f06070 */
[----:B-1----:R-:W-:-:S04]  /*07c0*/  LOP3.LUT R14, R2, 0x3, RZ, 0xc0, !PT ;  /* 0x00000003020e7812 */ /* 0x002fc800078ec0ff */
[----:B------:R-:W-:-:S07]  /*07d0*/  ISETP.NE.AND P1, PT, R14, RZ, PT ;  /* 0x000000ff0e00720c */ /* 0x000fce0003f25270 */
[----:B------:R-:W-:Y:S06]  /*07e0*/  @!P0 BRA `(.L_x_8) ;  /* 0x0000000000308947 */ /* 0x000fec0003800000 */
[----:B------:R-:W0:Y:S01]  /*07f0*/  LDC.64 R6, c[0x0][0x3a0] ;  /* 0x0000e800ff067b82 */ /* 0x000e220000000a00 */
[C---:B------:R-:W-:Y:S01]  /*0800*/  IMAD R5, R4.reuse, R0, R3 ;  /* 0x0000000004057224 */ /* 0x040fe200078e0203 */
[----:B------:R-:W-:-:S03]  /*0810*/  IADD3 R4, PT, PT, R4, 0x4, RZ ;  /* 0x0000000404047810 */ /* 0x000fc60007ffe0ff */
[----:B0-----:R-:W-:-:S04]  /*0820*/  IMAD.WIDE R6, R5, 0x4, R6 ;  /* 0x0000000405067825 */ /* 0x001fc800078e0206 */
[----:B------:R-:W-:Y:S02]  /*0830*/  IMAD.MOV.U32 R5, RZ, RZ, 0x7fc00000 ;  /* 0x7fc00000ff057424 */ /* 0x000fe400078e00ff */
[----:B------:R-:W-:-:S03]  /*0840*/  IMAD.WIDE R8, R0, 0x4, R6 ;  /* 0x0000000400087825 */ /* 0x000fc600078e0206 */
[----:B------:R0:W-:Y:S01]  /*0850*/  STG.E desc[UR4][R6.64], R5 ;  /* 0x0000000506007986 */ /* 0x0001e2000c101904 */
[----:B------:R-:W-:-:S03]  /*0860*/  IMAD.WIDE R10, R0, 0x4, R8 ;  /* 0x00000004000a7825 */ /* 0x000fc600078e0208 */
[----:B------:R0:W-:Y:S04]  /*0870*/  STG.E desc[UR4][R8.64], R5 ;  /* 0x0000000508007986 */ /* 0x0001e8000c101904 */
[----:B------:R0:W-:Y:S01]  /*0880*/  STG.E desc[UR4][R10.64], R5 ;  /* 0x000000050a007986 */ /* 0x0001e2000c101904 */
[----:B------:R-:W-:-:S05]  /*0890*/  IMAD.WIDE R12, R0, 0x4, R10 ;  /* 0x00000004000c7825 */ /* 0x000fca00078e020a */
[----:B------:R0:W-:Y:S02]  /*08a0*/  STG.E desc[UR4][R12.64], R5 ;  /* 0x000000050c007986 */ /* 0x0001e4000c101904 */
.L_x_8:
[----:B------:R-:W-:Y:S05]  /*08b0*/  @!P1 EXIT ;  /* 0x000000000000994d */ /* 0x000fea0003800000 */
[----:B------:R-:W-:Y:S02]  /*08c0*/  ISETP.NE.AND P0, PT, R14, 0x1, PT ;  /* 0x000000010e00780c */ /* 0x000fe40003f05270 */
[----:B------:R-:W-:-:S04]  /*08d0*/  LOP3.LUT R2, R2, 0x1, RZ, 0xc0, !PT ;  /* 0x0000000102027812 */ /* 0x000fc800078ec0ff */
[----:B------:R-:W-:-:S07]  /*08e0*/  ISETP.NE.U32.AND P1, PT, R2, 0x1, PT ;  /* 0x000000010200780c */ /* 0x000fce0003f25070 */
[----:B------:R-:W-:Y:S06]  /*08f0*/  @!P0 BRA `(.L_x_9) ;  /* 0x0000000000208947 */ /* 0x000fec0003800000 */
[----:B0-----:R-:W0:Y:S01]  /*0900*/  LDC.64 R6, c[0x0][0x3a0] ;  /* 0x0000e800ff067b82 */ /* 0x001e220000000a00 */
[C---:B------:R-:W-:Y:S01]  /*0910*/  IMAD R5, R4.reuse, R0, R3 ;  /* 0x0000000004057224 */ /* 0x040fe200078e0203 */
[----:B------:R-:W-:-:S03]  /*0920*/  IADD3 R4, PT, PT, R4, 0x2, RZ ;  /* 0x0000000204047810 */ /* 0x000fc60007ffe0ff */
[----:B0-----:R-:W-:-:S04]  /*0930*/  IMAD.WIDE R6, R5, 0x4, R6 ;  /* 0x0000000405067825 */ /* 0x001fc800078e0206 */
[----:B------:R-:W-:Y:S02]  /*0940*/  IMAD.MOV.U32 R5, RZ, RZ, 0x7fc00000 ;  /* 0x7fc00000ff057424 */ /* 0x000fe400078e00ff */
[----:B------:R-:W-:-:S03]  /*0950*/  IMAD.WIDE R8, R0, 0x4, R6 ;  /* 0x0000000400087825 */ /* 0x000fc600078e0206 */
[----:B------:R1:W-:Y:S04]  /*0960*/  STG.E desc[UR4][R6.64], R5 ;  /* 0x0000000506007986 */ /* 0x0003e8000c101904 */
[----:B------:R1:W-:Y:S02]  /*0970*/  STG.E desc[UR4][R8.64], R5 ;  /* 0x0000000508007986 */ /* 0x0003e4000c101904 */
.L_x_9:
[----:B------:R-:W-:Y:S05]  /*0980*/  @P1 EXIT ;  /* 0x000000000000194d */ /* 0x000fea0003800000 */
[----:B01----:R-:W0:Y:S01]  /*0990*/  LDC.64 R6, c[0x0][0x3a0] ;  /* 0x0000e800ff067b82 */ /* 0x003e220000000a00 */
[----:B------:R-:W-:Y:S02]  /*09a0*/  IMAD R3, R4, R0, R3 ;  /* 0x0000000004037224 */ /* 0x000fe400078e0203 */
[----:B------:R-:W-:Y:S02]  /*09b0*/  IMAD.MOV.U32 R5, RZ, RZ, 0x7fc00000 ;  /* 0x7fc00000ff057424 */ /* 0x000fe400078e00ff */
[----:B0-----:R-:W-:-:S05]  /*09c0*/  IMAD.WIDE R2, R3, 0x4, R6 ;  /* 0x0000000403027825 */ /* 0x001fca00078e0206 */
[----:B------:R-:W-:Y:S01]  /*09d0*/  STG.E desc[UR4][R2.64], R5 ;  /* 0x0000000502007986 */ /* 0x000fe2000c101904 */
[----:B------:R-:W-:Y:S05]  /*09e0*/  EXIT ;  /* 0x000000000000794d */ /* 0x000fea0003800000 */
.L_x_5:
[----:B------:R-:W-:Y:S02]  /*09f0*/  ISETP.GE.AND P0, PT, R2, 0x1, PT ;  /* 0x000000010200780c */ /* 0x000fe40003f06270 */
[----:B------:R-:W-:-:S11]  /*0a00*/  IADD3 R13, PT, PT, R6, UR6, RZ ;  /* 0x00000006060d7c10 */ /* 0x000fd6000fffe0ff */
[----:B------:R-:W-:Y:S05]  /*0a10*/  @!P0 BRA `(.L_x_10) ;  /* 0x0000000400e88947 */ /* 0x000fea0003800000 */
[----:B------:R-:W-:Y:S01]  /*0a20*/  VIMNMX R5, PT, PT, RZ, R13, !PT ;  /* 0x0000000dff057248 */ /* 0x000fe20007fe0100 */
[----:B------:R-:W-:Y:S01]  /*0a30*/  BSSY.RECONVERGENT B0, `(.L_x_11) ;  /* 0x000006a000007945 */ /* 0x000fe20003800200 */
[----:B------:R-:W-:Y:S02]  /*0a40*/  HFMA2 R4, -RZ, RZ, 0, 0 ;  /* 0x00000000ff047431 */ /* 0x000fe400000001ff */
[----:B------:R-:W-:-:S04]  /*0a50*/  VIADDMNMX.U32 R5, R2, 0xffffffff, R5, PT ;  /* 0xffffffff02057846 */ /* 0x000fc80003800005 */
[C---:B------:R-:W-:Y:S01]  /*0a60*/  ISETP.GE.U32.AND P0, PT, R5.reuse, 0x3, PT ;  /* 0x000000030500780c */ /* 0x040fe20003f06070 */
[----:B------:R-:W-:-:S05]  /*0a70*/  VIADD R7, R5, 0x1 ;  /* 0x0000000105077836 */ /* 0x000fca0000000000 */
[----:B------:R-:W-:-:S07]  /*0a80*/  LOP3.LUT R5, R7, 0x3, RZ, 0xc0, !PT ;  /* 0x0000000307057812 */ /* 0x000fce00078ec0ff */
[----:B------:R-:W-:Y:S05]  /*0a90*/  @!P0 BRA `(.L_x_12) ;  /* 0x00000004008c8947 */ /* 0x000fea0003800000 */
[----:B------:R-:W-:Y:S01]  /*0aa0*/  LOP3.LUT R4, R7, 0x7ffffffc, RZ, 0xc0, !PT ;  /* 0x7ffffffc07047812 */ /* 0x000fe200078ec0ff */
[----:B------:R-:W-:Y:S01]  /*0ab0*/  BSSY.RELIABLE B1, `(.L_x_13) ;  /* 0x0000053000017945 */ /* 0x000fe20003800100 */
[----:B------:R-:W-:-:S03]  /*0ac0*/  MOV R7, R3 ;  /* 0x0000000300077202 */ /* 0x000fc60000000f00 */
[----:B------:R-:W-:-:S05]  /*0ad0*/  IMAD.MOV R12, RZ, RZ, -R4 ;  /* 0x000000ffff0c7224 */ /* 0x000fca00078e0a04 */
[----:B------:R-:W-:-:S13]  /*0ae0*/  ISETP.GE.AND P0, PT, R12, RZ, PT ;  /* 0x000000ff0c00720c */ /* 0x000fda0003f06270 */
[----:B------:R-:W-:Y:S05]  /*0af0*/  @P0 BRA `(.L_x_14) ;  /* 0x0000000400380947 */ /* 0x000fea0003800000 */
[----:B------:R-:W-:Y:S01]  /*0b00*/  IMAD.MOV R8, RZ, RZ, -R12 ;  /* 0x000000ffff087224 */ /* 0x000fe200078e0a0c */
[----:B------:R-:W-:Y:S01]  /*0b10*/  BSSY.RECONVERGENT B2, `(.L_x_15) ;  /* 0x000002e000027945 */ /* 0x000fe20003800200 */
[----:B------:R-:W-:-:S03]  /*0b20*/  PLOP3.LUT P0, PT, PT, PT, PT, 0x80, 0x8 ;  /* 0x000000000008781c */ /* 0x000fc60003f0f070 */
[----:B------:R-:W-:-:S13]  /*0b30*/  ISETP.GT.AND P1, PT, R8, 0xc, PT ;  /* 0x0000000c0800780c */ /* 0x000fda0003f24270 */
[----:B------:R-:W-:Y:S05]  /*0b40*/  @!P1 BRA `(.L_x_16) ;  /* 0x0000000000a89947 */ /* 0x000fea0003800000 */
[----:B------:R-:W0:Y:S01]  /*0b50*/  LDC.64 R8, c[0x0][0x3a0] ;  /* 0x0000e800ff087b82 */ /* 0x000e220000000a00 */
[----:B------:R-:W-:-:S13]  /*0b60*/  PLOP3.LUT P0, PT, PT, PT, PT, 0x8, 0x80 ;  /* 0x000000000080781c */ /* 0x000fda0003f0e170 */
.L_x_17:
[----:B0-----:R-:W-:Y:S01]  /*0b70*/  IMAD.WIDE R28, R7, 0x4, R8 ;  /* 0x00000004071c7825 */ /* 0x001fe200078e0208 */
[----:B------:R-:W-:Y:S02]  /*0b80*/  LEA R7, R0, R7, 0x2 ;  /* 0x0000000700077211 */ /* 0x000fe400078e10ff */
[----:B------:R-:W-:Y:S01]  /*0b90*/  IADD3 R12, PT, PT, R12, 0x10, RZ ;  /* 0x000000100c0c7810 */ /* 0x000fe20007ffe0ff */
[----:B-1----:R-:W-:Y:S01]  /*0ba0*/  IMAD.MOV.U32 R24, RZ, RZ, 0x7fc00000 ;  /* 0x7fc00000ff187424 */ /* 0x002fe200078e00ff */
[C---:B------:R-:W-:Y:S01]  /*0bb0*/  LEA R23, R0.reuse, R7, 0x2 ;  /* 0x0000000700177211 */ /* 0x040fe200078e10ff */
[----:B------:R-:W-:Y:S01]  /*0bc0*/  IMAD.WIDE R26, R0, 0x4, R28 ;  /* 0x00000004001a7825 */ /* 0x000fe200078e021c */
[----:B------:R-:W-:Y:S02]  /*0bd0*/  ISETP.GE.AND P1, PT, R12, -0xc, PT ;  /* 0xfffffff40c00780c */ /* 0x000fe40003f26270 */
[----:B------:R-:W-:Y:S01]  /*0be0*/  STG.E desc[UR4][R28.64], R24 ;  /* 0x000000181c007986 */ /* 0x000fe2000c101904 */
[----:B------:R-:W-:-:S03]  /*0bf0*/  IMAD.WIDE R14, R7, 0x4, R8 ;  /* 0x00000004070e7825 */ /* 0x000fc600078e0208 */
[----:B------:R-:W-:Y:S01]  /*0c00*/  STG.E desc[UR4][R26.64], R24 ;  /* 0x000000181a007986 */ /* 0x000fe2000c101904 */
[----:B------:R-:W-:-:S04]  /*0c10*/  IMAD.WIDE R10, R0, 0x4, R26 ;  /* 0x00000004000a7825 */ /* 0x000fc800078e021a */
[C---:B------:R-:W-:Y:S01]  /*0c20*/  IMAD.WIDE R16, R0.reuse, 0x4, R14 ;  /* 0x0000000400107825 */ /* 0x040fe200078e020e */
[----:B------:R0:W-:Y:S03]  /*0c30*/  STG.E desc[UR4][R10.64], R24 ;  /* 0x000000180a007986 */ /* 0x0001e6000c101904 */
[C---:B------:R-:W-:Y:S02]  /*0c40*/  IMAD R7, R0.reuse, 0x4, R23 ;  /* 0x0000000400077824 */ /* 0x040fe400078e0217 */
[----:B------:R-:W-:-:S04]  /*0c50*/  IMAD.WIDE R20, R0, 0x4, R10 ;  /* 0x0000000400147825 */ /* 0x000fc800078e020a */
[----:B------:R-:W-:Y:S01]  /*0c60*/  IMAD.WIDE R22, R23, 0x4, R8 ;  /* 0x0000000417167825 */ /* 0x000fe200078e0208 */
[----:B------:R1:W-:Y:S03]  /*0c70*/  STG.E desc[UR4][R20.64], R24 ;  /* 0x0000001814007986 */ /* 0x0003e6000c101904 */
[C---:B------:R-:W-:Y:S01]  /*0c80*/  IMAD.WIDE R18, R0.reuse, 0x4, R16 ;  /* 0x0000000400127825 */ /* 0x040fe200078e0210 */
[----:B------:R2:W-:Y:S03]  /*0c90*/  STG.E desc[UR4][R14.64], R24 ;  /* 0x000000180e007986 */ /* 0x0005e6000c101904 */
[----:B0-----:R-:W-:Y:S01]  /*0ca0*/  IMAD.WIDE R10, R7, 0x4, R8 ;  /* 0x00000004070a7825 */ /* 0x001fe200078e0208 */
[----:B------:R0:W-:Y:S03]  /*0cb0*/  STG.E desc[UR4][R16.64], R24 ;  /* 0x0000001810007986 */ /* 0x0001e6000c101904 */
[C---:B------:R-:W-:Y:S01]  /*0cc0*/  IMAD R7, R0.reuse, 0x4, R7 ;  /* 0x0000000400077824 */ /* 0x040fe200078e0207 */
[----:B------:R3:W-:Y:S01]  /*0cd0*/  STG.E desc[UR4][R18.64], R24 ;  /* 0x0000001812007986 */ /* 0x0007e2000c101904 */
[----:B-1----:R-:W-:-:S04]  /*0ce0*/  IMAD.WIDE R20, R0, 0x4, R18 ;  /* 0x0000000400147825 */ /* 0x002fc800078e0212 */
[C---:B--2---:R-:W-:Y:S01]  /*0cf0*/  IMAD.WIDE R14, R0.reuse, 0x4, R22 ;  /* 0x00000004000e7825 */ /* 0x044fe200078e0216 */
[----:B------:R1:W-:Y:S03]  /*0d00*/  STG.E desc[UR4][R20.64], R24 ;  /* 0x0000001814007986 */ /* 0x0003e6000c101904 */
[C---:B0-----:R-:W-:Y:S01]  /*0d10*/  IMAD.WIDE R16, R0.reuse, 0x4, R10 ;  /* 0x0000000400107825 */ /* 0x041fe200078e020a */
[----:B------:R0:W-:Y:S03]  /*0d20*/  STG.E desc[UR4][R22.64], R24 ;  /* 0x0000001816007986 */ /* 0x0001e6000c101904 */
[C---:B---3--:R-:W-:Y:S01]  /*0d30*/  IMAD.WIDE R18, R0.reuse, 0x4, R14 ;  /* 0x0000000400127825 */ /* 0x048fe200078e020e */
[----:B------:R2:W-:Y:S03]  /*0d40*/  STG.E desc[UR4][R14.64], R24 ;  /* 0x000000180e007986 */ /* 0x0005e6000c101904 */
[C---:B-1----:R-:W-:Y:S01]  /*0d50*/  IMAD.WIDE R20, R0.reuse, 0x4, R16 ;  /* 0x0000000400147825 */ /* 0x042fe200078e0210 */
[----:B------:R1:W-:Y:S03]  /*0d60*/  STG.E desc[UR4][R18.64], R24 ;  /* 0x0000001812007986 */ /* 0x0003e6000c101904 */
[----:B0-----:R-:W-:-:S04]  /*0d70*/  IMAD.WIDE R22, R0, 0x4, R18 ;  /* 0x0000000400167825 */ /* 0x001fc800078e0212 */
[----:B--2---:R-:W-:Y:S01]  /*0d80*/  IMAD.WIDE R14, R0, 0x4, R20 ;  /* 0x00000004000e7825 */ /* 0x004fe200078e0214 */
[----:B------:R1:W-:Y:S04]  /*0d90*/  STG.E desc[UR4][R22.64], R24 ;  /* 0x0000001816007986 */ /* 0x0003e8000c101904 */
[----:B------:R1:W-:Y:S04]  /*0da0*/  STG.E desc[UR4][R10.64], R24 ;  /* 0x000000180a007986 */ /* 0x0003e8000c101904 */
[----:B------:R1:W-:Y:S04]  /*0db0*/  STG.E desc[UR4][R16.64], R24 ;  /* 0x0000001810007986 */ /* 0x0003e8000c101904 */
[----:B------:R1:W-:Y:S04]  /*0dc0*/  STG.E desc[UR4][R20.64], R24 ;  /* 0x0000001814007986 */ /* 0x0003e8000c101904 */
[----:B------:R1:W-:Y:S01]  /*0dd0*/  STG.E desc[UR4][R14.64], R24 ;  /* 0x000000180e007986 */ /* 0x0003e2000c101904 */
[----:B------:R-:W-:Y:S05]  /*0de0*/  @!P1 BRA `(.L_x_17) ;  /* 0xfffffffc00609947 */ /* 0x000fea000383ffff */
.L_x_16:
[----:B------:R-:W-:Y:S05]  /*0df0*/  BSYNC.RECONVERGENT B2 ;  /* 0x0000000000027941 */ /* 0x000fea0003800200 */
.L_x_15:
[----:B------:R-:W-:Y:S01]  /*0e00*/  IADD3 R8, PT, PT, -R12, RZ, RZ ;  /* 0x000000ff0c087210 */ /* 0x000fe20007ffe1ff */
[----:B------:R-:W-:Y:S03]  /*0e10*/  BSSY.RECONVERGENT B2, `(.L_x_18) ;  /* 0x0000019000027945 */ /* 0x000fe60003800200 */
[----:B------:R-:W-:-:S13]  /*0e20*/  ISETP.GT.AND P1, PT, R8, 0x4, PT ;  /* 0x000000040800780c */ /* 0x000fda0003f24270 */
[----:B------:R-:W-:Y:S05]  /*0e30*/  @!P1 BRA `(.L_x_19) ;  /* 0x0000000000589947 */ /* 0x000fea0003800000 */
[----:B------:R-:W1:Y:S01]  /*0e40*/  LDC.64 R8, c[0x0][0x3a0] ;  /* 0x0000e800ff087b82 */ /* 0x000e620000000a00 */
[----:B------:R-:W-:Y:S01]  /*0e50*/  IMAD R27, R0, 0x4, R7 ;  /* 0x00000004001b7824 */ /* 0x000fe200078e0207 */
[----:B------:R-:W-:Y:S01]  /*0e60*/  MOV R29, 0x7fc00000 ;  /* 0x7fc00000001d7802 */ /* 0x000fe20000000f00 */
[----:B------:R-:W-:Y:S01]  /*0e70*/  VIADD R12, R12, 0x8 ;  /* 0x000000080c0c7836 */ /* 0x000fe20000000000 */
[----:B------:R-:W-:Y:S01]  /*0e80*/  PLOP3.LUT P0, PT, PT, PT, PT, 0x8, 0x80 ;  /* 0x000000000080781c */ /* 0x000fe20003f0e170 */
[----:B-1----:R-:W-:Y:S01]  /*0e90*/  IMAD.WIDE R22, R7, 0x4, R8 ;  /* 0x0000000407167825 */ /* 0x002fe200078e0208 */
[----:B------:R-:W-:-:S03]  /*0ea0*/  LEA R7, R0, R27, 0x2 ;  /* 0x0000001b00077211 */ /* 0x000fc600078e10ff */
[----:B------:R-:W-:Y:S01]  /*0eb0*/  IMAD.WIDE R8, R27, 0x4, R8 ;  /* 0x000000041b087825 */ /* 0x000fe200078e0208 */
[----:B------:R0:W-:Y:S03]  /*0ec0*/  STG.E desc[UR4][R22.64], R29 ;  /* 0x0000001d16007986 */ /* 0x0001e6000c101904 */
[----:B------:R-:W-:-:S04]  /*0ed0*/  IMAD.WIDE R10, R0, 0x4, R22 ;  /* 0x00000004000a7825 */ /* 0x000fc800078e0216 */
[C---:B------:R-:W-:Y:S01]  /*0ee0*/  IMAD.WIDE R14, R0.reuse, 0x4, R8 ;  /* 0x00000004000e7825 */ /* 0x040fe200078e0208 */
[----:B------:R0:W-:Y:S03]  /*0ef0*/  STG.E desc[UR4][R10.64], R29 ;  /* 0x0000001d0a007986 */ /* 0x0001e6000c101904 */
[----:B------:R-:W-:-:S04]  /*0f00*/  IMAD.WIDE R16, R0, 0x4, R10 ;  /* 0x0000000400107825 */ /* 0x000fc800078e020a */
[C---:B------:R-:W-:Y:S01]  /*0f10*/  IMAD.WIDE R18, R0.reuse, 0x4, R14 ;  /* 0x0000000400127825 */ /* 0x040fe200078e020e */
[----:B------:R0:W-:Y:S03]  /*0f20*/  STG.E desc[UR4][R16.64], R29 ;  /* 0x0000001d10007986 */ /* 0x0001e6000c101904 */
[----:B------:R-:W-:-:S04]  /*0f30*/  IMAD.WIDE R20, R0, 0x4, R16 ;  /* 0x0000000400147825 */ /* 0x000fc800078e0210 */
[----:B------:R-:W-:Y:S01]  /*0f40*/  IMAD.WIDE R24, R0, 0x4, R18 ;  /* 0x0000000400187825 */ /* 0x000fe200078e0212 */
[----:B------:R0:W-:Y:S04]  /*0f50*/  STG.E desc[UR4][R20.64], R29 ;  /* 0x0000001d14007986 */ /* 0x0001e8000c101904 */
[----:B------:R0:W-:Y:S04]  /*0f60*/  STG.E desc[UR4][R8.64], R29 ;  /* 0x0000001d08007986 */ /* 0x0001e8000c101904 */
[----:B------:R0:W-:Y:S04]  /*0f70*/  STG.E desc[UR4][R14.64], R29 ;  /* 0x0000001d0e007986 */ /* 0x0001e8000c101904 */
[----:B------:R0:W-:Y:S04]  /*0f80*/  STG.E desc[UR4][R18.64], R29 ;  /* 0x0000001d12007986 */ /* 0x0001e8000c101904 */
[----:B------:R0:W-:Y:S02]  /*0f90*/  STG.E desc[UR4][R24.64], R29 ;  /* 0x0000001d18007986 */ /* 0x0001e4000c101904 */
.L_x_19:
[----:B------:R-:W-:Y:S05]  /*0fa0*/  BSYNC.RECONVERGENT B2 ;  /* 0x0000000000027941 */ /* 0x000fea0003800200 */
.L_x_18:
[----:B------:R-:W-:-:S13]  /*0fb0*/  ISETP.NE.OR P0, PT, R12, RZ, P0 ;  /* 0x000000ff0c00720c */ /* 0x000fda0000705670 */
[----:B------:R-:W-:Y:S05]  /*0fc0*/  @!P0 BREAK.RELIABLE B1 ;  /* 0x0000000000018942 */ /* 0x000fea0003800100 */
[----:B------:R-:W-:Y:S05]  /*0fd0*/  @!P0 BRA `(.L_x_12) ;  /* 0x00000000003c8947 */ /* 0x000fea0003800000 */
.L_x_14:
[----:B------:R-:W-:Y:S05]  /*0fe0*/  BSYNC.RELIABLE B1 ;  /* 0x0000000000017941 */ /* 0x000fea0003800100 */
.L_x_13:
[----:B0-----:R-:W0:Y:S01]  /*0ff0*/  LDC.64 R8, c[0x0][0x3a0] ;  /* 0x0000e800ff087b82 */ /* 0x001e220000000a00 */
[----:B-1----:R-:W-:-:S07]  /*1000*/  IMAD.MOV.U32 R21, RZ, RZ, 0x7fc00000 ;  /* 0x7fc00000ff157424 */ /* 0x002fce00078e00ff */
.L_x_20:
[----:B0-2---:R-:W-:Y:S01]  /*1010*/  IMAD.WIDE R10, R7, 0x4, R8 ;  /* 0x00000004070a7825 */ /* 0x005fe200078e0208 */
[----:B------:R-:W-:-:S03]  /*1020*/  IADD3 R12, PT, PT, R12, 0x4, RZ ;  /* 0x000000040c0c7810 */ /* 0x000fc60007ffe0ff */
[C---:B------:R-:W-:Y:S01]  /*1030*/  IMAD R7, R0.reuse, 0x4, R7 ;  /* 0x0000000400077824 */ /* 0x040fe200078e0207 */
[----:B------:R2:W-:Y:S01]  /*1040*/  STG.E desc[UR4][R10.64], R21 ;  /* 0x000000150a007986 */ /* 0x0005e2000c101904 */
[----:B------:R-:W-:Y:S01]  /*1050*/  IMAD.WIDE R14, R0, 0x4, R10 ;  /* 0x00000004000e7825 */ /* 0x000fe200078e020a */
[----:B------:R-:W-:-:S04]  /*1060*/  ISETP.NE.AND P0, PT, R12, RZ, PT ;  /* 0x000000ff0c00720c */ /* 0x000fc80003f05270 */
[----:B------:R2:W-:Y:S01]  /*1070*/  STG.E desc[UR4][R14.64], R21 ;  /* 0x000000150e007986 */ /* 0x0005e2000c101904 */
[----:B------:R-:W-:-:S05]  /*1080*/  IMAD.WIDE R16, R0, 0x4, R14 ;  /* 0x0000000400107825 */ /* 0x000fca00078e020e */
[----:B------:R2:W-:Y:S01]  /*1090*/  STG.E desc[UR4][R16.64], R21 ;  /* 0x0000001510007986 */ /* 0x0005e2000c101904 */
[----:B------:R-:W-:-:S05]  /*10a0*/  IMAD.WIDE R18, R0, 0x4, R16 ;  /* 0x0000000400127825 */ /* 0x000fca00078e0210 */
[----:B------:R2:W-:Y:S01]  /*10b0*/  STG.E desc[UR4][R18.64], R21 ;  /* 0x0000001512007986 */ /* 0x0005e2000c101904 */
[----:B------:R-:W-:Y:S05]  /*10c0*/  @P0 BRA `(.L_x_20) ;  /* 0xfffffffc00d00947 */ /* 0x000fea000383ffff */
.L_x_12:
[----:B------:R-:W-:Y:S05]  /*10d0*/  BSYNC.RECONVERGENT B0 ;  /* 0x0000000000007941 */ /* 0x000fea0003800200 */
.L_x_11:
[----:B------:R-:W-:Y:S01]  /*10e0*/  ISETP.NE.AND P0, PT, R5, RZ, PT ;  /* 0x000000ff0500720c */ /* 0x000fe20003f05270 */
[----:B------:R-:W-:-:S12]  /*10f0*/  BSSY.RECONVERGENT B0, `(.L_x_10) ;  /* 0x000000c000007945 */ /* 0x000fd80003800200 */
[----:B------:R-:W-:Y:S05]  /*1100*/  @!P0 BRA `(.L_x_21) ;  /* 0x0000000000288947 */ /* 0x000fea0003800000 */
[----:B0-----:R-:W0:Y:S01]  /*1110*/  LDC.64 R8, c[0x0][0x3a0] ;  /* 0x0000e800ff087b82 */ /* 0x001e220000000a00 */
[----:B------:R-:W-:Y:S01]  /*1120*/  IMAD R7, R4, R0, R3 ;  /* 0x0000000004077224 */ /* 0x000fe200078e0203 */
[----:B-12---:R-:W-:Y:S01]  /*1130*/  IADD3 R10, PT, PT, -R5, RZ, RZ ;  /* 0x000000ff050a7210 */ /* 0x006fe20007ffe1ff */
[----:B------:R-:W-:-:S07]  /*1140*/  IMAD.MOV.U32 R11, RZ, RZ, 0x7fc00000 ;  /* 0x7fc00000ff0b7424 */ /* 0x000fce00078e00ff */
.L_x_22:
[----:B0-----:R-:W-:Y:S01]  /*1150*/  IMAD.WIDE R4, R7, 0x4, R8 ;  /* 0x0000000407047825 */ /* 0x001fe200078e0208 */
[----:B------:R-:W-:-:S03]  /*1160*/  IADD3 R10, PT, PT, R10, 0x1, RZ ;  /* 0x000000010a0a7810 */ /* 0x000fc60007ffe0ff */
[----:B------:R-:W-:Y:S01]  /*1170*/  IMAD.IADD R7, R7, 0x1, R0 ;  /* 0x0000000107077824 */ /* 0x000fe200078e0200 */
[----:B------:R3:W-:Y:S01]  /*1180*/  STG.E desc[UR4][R4.64], R11 ;  /* 0x0000000b04007986 */ /* 0x0007e2000c101904 */
[----:B------:R-:W-:-:S13]  /*1190*/  ISETP.NE.AND P0, PT, R10, RZ, PT ;  /* 0x000000ff0a00720c */ /* 0x000fda0003f05270 */
[----:B---3--:R-:W-:Y:S05]  /*11a0*/  @P0 BRA `(.L_x_22) ;  /* 0xfffffffc00e80947 */ /* 0x008fea000383ffff */
.L_x_21:
[----:B------:R-:W-:Y:S05]  /*11b0*/  BSYNC.RECONVERGENT B0 ;  /* 0x0000000000007941 */ /* 0x000fea0003800200 */
.L_x_10:
[----:B------:R-:W-:-:S13]  /*11c0*/  ISETP.GE.AND P0, PT, R13, R2, PT ;  /* 0x000000020d00720c */ /* 0x000fda0003f06270 */
[----:B------:R-:W-:Y:S05]  /*11d0*/  @P0 EXIT ;  /* 0x000000000000094d */ /* 0x000fea0003800000 */
[----:B------:R-:W-:-:S04]  /*11e0*/  I2FP.F32.U32 R0, UR6 ;  /* 0x0000000600007c45 */ /* 0x000fc80008201000 */
[----:B------:R-:W-:-:S04]  /*11f0*/  IADD3 R2, PT, PT, R0, 0x1800000, RZ ;  /* 0x0180000000027810 */ /* 0x000fc80007ffe0ff */
[----:B------:R-:W-:-:S04]  /*1200*/  LOP3.LUT R2, R2, 0x7f800000, RZ, 0xc0, !PT ;  /* 0x7f80000002027812 */ /* 0x000fc800078ec0ff */
[----:B------:R-:W-:-:S13]  /*1210*/  ISETP.GT.U32.AND P0, PT, R2, 0x1ffffff, PT ;  /* 0x01ffffff0200780c */ /* 0x000fda0003f04070 */
[----:B------:R-:W-:Y:S05]  /*1220*/  @P0 BRA `(.L_x_23) ;  /* 0x0000000000100947 */ /* 0x000fea0003800000 */
[----:B------:R-:W-:-:S07]  /*1230*/  MOV R2, 0x1250 ;  /* 0x0000125000027802 */ /* 0x000fce0000000f00 */
[----:B012---:R-:W-:Y:S05]  /*1240*/  CALL.REL.NOINC `($__internal_0_$__cuda_sm20_rcp_rn_f32_slowpath) ;  /* 0x0000001000a47944 */ /* 0x007fea0003c00000 */
[----:B------:R-:W-:Y:S01]  /*1250*/  IMAD.MOV.U32 R4, RZ, RZ, R0 ;  /* 0x000000ffff047224 */ /* 0x000fe200078e0000 */
[----:B------:R-:W-:Y:S06]  /*1260*/  BRA `(.L_x_24) ;  /* 0x0000000000107947 */ /* 0x000fec0003800000 */
.L_x_23:
[----:B------:R-:W3:Y:S02]  /*1270*/  MUFU.RCP R5, R0 ;  /* 0x0000000000057308 */ /* 0x000ee40000001000 */
[----:B---3--:R-:W-:-:S04]  /*1280*/  FFMA R2, R0, R5, -1 ;  /* 0xbf80000000027423 */ /* 0x008fc80000000005 */
[----:B------:R-:W-:-:S04]  /*1290*/  FADD.FTZ R2, -R2, -RZ ;  /* 0x800000ff02027221 */ /* 0x000fc80000010100 */
[----:B------:R-:W-:-:S07]  /*12a0*/  FFMA R4, R5, R2, R5 ;  /* 0x0000000205047223 */ /* 0x000fce0000000005 */
.L_x_24:
[----:B0-----:R-:W0:Y:S01]  /*12b0*/  LDC.64 R8, c[0x0][0x380] ;  /* 0x0000e000ff087b82 */ /* 0x001e220000000a00 */
[----:B------:R-:W-:Y:S01]  /*12c0*/  BSSY.RECONVERGENT B3, `(.L_x_25) ;  /* 0x000003f000037945 */ /* 0x000fe20003800200 */
[----:B------:R-:W-:-:S03]  /*12d0*/  HFMA2 R7, -RZ, RZ, 0, 0 ;  /* 0x00000000ff077431 */ /* 0x000fc600000001ff */
[----:B------:R-:W-:Y:S01]  /*12e0*/  BSSY.RELIABLE B0, `(.L_x_26) ;  /* 0x0000016000007945 */ /* 0x000fe20003800100 */
[----:B------:R-:W-:Y:S01]  /*12f0*/  FADD R5, -R4, 1 ;  /* 0x3f80000004057421 */ /* 0x000fe20000000100 */
[----:B------:R-:W-:Y:S01]  /*1300*/  IMAD.MOV.U32 R2, RZ, RZ, R6 ;  /* 0x000000ffff027224 */ /* 0x000fe200078e0006 */
[----:B-12---:R-:W-:-:S07]  /*1310*/  MOV R17, RZ ;  /* 0x000000ff00117202 */ /* 0x006fce0000000f00 */
.L_x_28:
[----:B------:R-:W-:-:S04]  /*1320*/  IMAD.U32 R0, RZ, RZ, UR8 ;  /* 0x00000008ff007e24 */ /* 0x000fc8000f8e00ff */
[----:B------:R-:W-:-:S05]  /*1330*/  IMAD R15, R2, R0, R3 ;  /* 0x00000000020f7224 */ /* 0x000fca00078e0203 */
[C---:B------:R-:W-:Y:S01]  /*1340*/  IADD3 R11, PT, PT, R15.reuse, R0, RZ ;  /* 0x000000000f0b7210 */ /* 0x040fe20007ffe0ff */
[----:B0-----:R-:W-:-:S04]  /*1350*/  IMAD.WIDE R14, R15, 0x4, R8 ;  /* 0x000000040f0e7825 */ /* 0x001fc800078e0208 */
[----:B------:R-:W-:Y:S02]  /*1360*/  IMAD.WIDE R10, R11, 0x4, R8 ;  /* 0x000000040b0a7825 */ /* 0x000fe400078e0208 */
[----:B------:R-:W2:Y:S04]  /*1370*/  LDG.E.CONSTANT R15, desc[UR4][R14.64] ;  /* 0x000000040e0f7981 */ /* 0x000ea8000c1e9900 */
[----:B------:R-:W2:Y:S02]  /*1380*/  LDG.E.CONSTANT R10, desc[UR4][R10.64] ;  /* 0x000000040a0a7981 */ /* 0x000ea4000c1e9900 */
[----:B--2---:R-:W-:-:S05]  /*1390*/  FADD R12, R10, -R15 ;  /* 0x8000000f0a0c7221 */ /* 0x004fca0000000000 */
[----:B------:R-:W-:-:S13]  /*13a0*/  FSETP.NE.AND P0, PT, |R12|, +INF , PT ;  /* 0x7f8000000c00780b */ /* 0x000fda0003f05200 */
[----:B------:R-:W-:Y:S05]  /*13b0*/  @!P0 BREAK.RELIABLE B0 ;  /* 0x0000000000008942 */ /* 0x000fea0003800100 */
[----:B------:R-:W-:Y:S05]  /*13c0*/  @!P0 BRA `(.L_x_27) ;  /* 0x00000000009c8947 */ /* 0x000fea0003800000 */
[----:B------:R-:W-:Y:S01]  /*13d0*/  VIADD R2, R2, 0x1 ;  /* 0x0000000102027836 */ /* 0x000fe20000000000 */
[CC--:B------:R-:W-:Y:S02]  /*13e0*/  FSETP.GT.AND P0, PT, R10.reuse, R15.reuse, PT ;  /* 0x0000000f0a00720b */ /* 0x0c0fe40003f04000 */
[----:B------:R-:W-:Y:S02]  /*13f0*/  FSETP.GEU.AND P1, PT, R10, R15, PT ;  /* 0x0000000f0a00720b */ /* 0x000fe40003f2e000 */
[----:B------:R-:W-:-:S09]  /*1400*/  ISETP.GE.AND P2, PT, R2, R13, PT ;  /* 0x0000000d0200720c */ /* 0x000fd20003f46270 */
[C---:B------:R-:W-:Y:S02]  /*1410*/  @P0 FADD R17, R12.reuse, R17 ;  /* 0x000000110c110221 */ /* 0x040fe40000000000 */
[----:B------:R-:W-:Y:S02]  /*1420*/  @!P1 FADD R7, -R12, R7 ;  /* 0x000000070c079221 */ /* 0x000fe40000000100 */
[----:B------:R-:W-:Y:S05]  /*1430*/  @!P2 BRA `(.L_x_28) ;  /* 0xfffffffc00b8a947 */ /* 0x000fea000383ffff */
[----:B------:R-:W-:Y:S05]  /*1440*/  BSYNC.RELIABLE B0 ;  /* 0x0000000000007941 */ /* 0x000fea0003800100 */
.L_x_26:
[-C--:B------:R-:W-:Y:S01]  /*1450*/  FMUL R22, R17, R4.reuse ;  /* 0x0000000411167220 */ /* 0x080fe20000400000 */
[----:B------:R-:W-:Y:S01]  /*1460*/  FMUL R8, R7, R4 ;  /* 0x0000000407087220 */ /* 0x000fe20000400000 */
[----:B------:R-:W-:Y:S01]  /*1470*/  BSSY.RECONVERGENT B4, `(.L_x_29) ;  /* 0x0000013000047945 */ /* 0x000fe20003800200 */
[----:B------:R-:W-:Y:S02]  /*1480*/  HFMA2 R2, -RZ, RZ, 3.140625, 0 ;  /* 0x42480000ff027431 */ /* 0x000fe400000001ff */
[----:B------:R-:W-:-:S05]  /*1490*/  FADD R11, R22, R8 ;  /* 0x00000008160b7221 */ /* 0x000fca0000000000 */
[----:B------:R-:W-:-:S13]  /*14a0*/  FSETP.NEU.AND P0, PT, R11, RZ, PT ;  /* 0x000000ff0b00720b */ /* 0x000fda0003f0d000 */
[----:B------:R-:W-:Y:S05]  /*14b0*/  @!P0 BRA `(.L_x_30) ;  /* 0x0000000000388947 */ /* 0x000fea0003800000 */
[----:B------:R-:W0:Y:S01]  /*14c0*/  MUFU.RCP R2, R11 ;  /* 0x0000000b00027308 */ /* 0x000e220000001000 */
[----:B------:R-:W-:Y:S01]  /*14d0*/  FMUL R0, R22, 100 ;  /* 0x42c8000016007820 */ /* 0x000fe20000400000 */
[----:B------:R-:W-:Y:S06]  /*14e0*/  BSSY.RECONVERGENT B5, `(.L_x_30) ;  /* 0x000000b000057945 */ /* 0x000fec0003800200 */
[----:B------:R-:W1:Y:S01]  /*14f0*/  FCHK P0, R0, R11 ;  /* 0x0000000b00007302 */ /* 0x000e620000000000 */
[----:B0-----:R-:W-:-:S04]  /*1500*/  FFMA R7, -R11, R2, 1 ;  /* 0x3f8000000b077423 */ /* 0x001fc80000000102 */
[----:B------:R-:W-:-:S04]  /*1510*/  FFMA R7, R2, R7, R2 ;  /* 0x0000000702077223 */ /* 0x000fc80000000002 */
[----:B------:R-:W-:-:S04]  /*1520*/  FFMA R2, R0, R7, RZ ;  /* 0x0000000700027223 */ /* 0x000fc800000000ff */
[----:B------:R-:W-:-:S04]  /*1530*/  FFMA R9, -R11, R2, R0 ;  /* 0x000000020b097223 */ /* 0x000fc80000000100 */
[----:B------:R-:W-:Y:S01]  /*1540*/  FFMA R2, R7, R9, R2 ;  /* 0x0000000907027223 */ /* 0x000fe20000000002 */
[----:B-1----:R-:W-:Y:S06]  /*1550*/  @!P0 BRA `(.L_x_31) ;  /* 0x00000000000c8947 */ /* 0x002fec0003800000 */
[----:B------:R-:W-:-:S07]  /*1560*/  MOV R2, 0x1580 ;  /* 0x0000158000027802 */ /* 0x000fce0000000f00 */
[----:B------:R-:W-:Y:S05]  /*1570*/  CALL.REL.NOINC `($__internal_1_$__cuda_sm3x_div_rn_noftz_f32_slowpath) ;  /* 0x0000001000ac7944 */ /* 0x000fea0003c00000 */
[----:B------:R-:W-:-:S07]  /*1580*/  IMAD.MOV.U32 R2, RZ, RZ, R0 ;  /* 0x000000ffff027224 */ /* 0x000fce00078e0000 */
.L_x_31:
[----:B------:R-:W-:Y:S05]  /*1590*/  BSYNC.RECONVERGENT B5 ;  /* 0x0000000000057941 */ /* 0x000fea0003800200 */
.L_x_30:
[----:B------:R-:W-:Y:S05]  /*15a0*/  BSYNC.RECONVERGENT B4 ;  /* 0x0000000000047941 */ /* 0x000fea0003800200 */
.L_x_29:
[----:B------:R-:W0:Y:S01]  /*15b0*/  LDCU UR7, c[0x0][0x390] ;  /* 0x00007200ff0777ac */ /* 0x000e220008000800 */
[----:B------:R-:W1:Y:S01]  /*15c0*/  LDC.64 R10, c[0x0][0x3a0] ;  /* 0x0000e800ff0a7b82 */ /* 0x000e620000000a00 */
[----:B------:R-:W-:-:S04]  /*15d0*/  FMNMX R2, R2, 100, PT ;  /* 0x42c8000002027809 */ /* 0x000fc80003800000 */
[----:B------:R-:W-:Y:S02]  /*15e0*/  FMNMX R9, RZ, R2, !PT ;  /* 0x00000002ff097209 */ /* 0x000fe40007800000 */
[----:B0-----:R-:W-:-:S05]  /*15f0*/  MOV R0, UR7 ;  /* 0x0000000700007c02 */ /* 0x001fca0008000f00 */
[----:B------:R-:W-:-:S04]  /*1600*/  IMAD R7, R13, R0, R3 ;  /* 0x000000000d077224 */ /* 0x000fc800078e0203 */
[----:B-1----:R-:W-:-:S05]  /*1610*/  IMAD.WIDE R10, R7, 0x4, R10 ;  /* 0x00000004070a7825 */ /* 0x002fca00078e020a */
[----:B------:R1:W-:Y:S01]  /*1620*/  STG.E desc[UR4][R10.64], R9 ;  /* 0x000000090a007986 */ /* 0x0003e2000c101904 */
[----:B------:R-:W-:Y:S05]  /*1630*/  BRA `(.L_x_32) ;  /* 0x00000000001c7947 */ /* 0x000fea0003800000 */
.L_x_27:
[----:B------:R-:W0:Y:S01]  /*1640*/  LDC.64 R8, c[0x0][0x3a0] ;  /* 0x0000e800ff087b82 */ /* 0x000e220000000a00 */
[----:B------:R-:W-:Y:S01]  /*1650*/  IMAD R7, R13, R0, R3 ;  /* 0x000000000d077224 */ /* 0x000fe200078e0203 */
[----:B------:R-:W-:Y:S01]  /*1660*/  MOV R22, 0x7fc00000 ;  /* 0x7fc0000000167802 */ /* 0x000fe20000000f00 */
[----:B------:R-:W-:Y:S02]  /*1670*/  IMAD.MOV.U32 R15, RZ, RZ, 0x7fc00000 ;  /* 0x7fc00000ff0f7424 */ /* 0x000fe400078e00ff */
[----:B0-----:R-:W-:-:S04]  /*1680*/  IMAD.WIDE R10, R7, 0x4, R8 ;  /* 0x00000004070a7825 */ /* 0x001fc800078e0208 */
[----:B------:R-:W-:Y:S01]  /*1690*/  IMAD.MOV.U32 R8, RZ, RZ, 0x7fc00000 ;  /* 0x7fc00000ff087424 */ /* 0x000fe200078e00ff */
[----:B------:R0:W-:Y:S06]  /*16a0*/  STG.E desc[UR4][R10.64], R15 ;  /* 0x0000000f0a007986 */ /* 0x0001ec000c101904 */
.L_x_32:
[----:B------:R-:W-:Y:S05]  /*16b0*/  BSYNC.RECONVERGENT B3 ;  /* 0x0000000000037941 */ /* 0x000fea0003800200 */
.L_x_25:
[----:B-1----:R-:W1:Y:S01]  /*16c0*/  LDC R9, c[0x0][0x394] ;  /* 0x0000e500ff097b82 */ /* 0x002e620000000800 */
[----:B------:R-:W-:-:S04]  /*16d0*/  IADD3 R2, PT, PT, R13, 0x1, RZ ;  /* 0x000000010d027810 */ /* 0x000fc80007ffe0ff */
[----:B-1----:R-:W-:-:S13]  /*16e0*/  ISETP.GE.AND P0, PT, R2, R9, PT ;  /* 0x000000090200720c */ /* 0x002fda0003f06270 */
[----:B------:R-:W-:Y:S05]  /*16f0*/  @P0 EXIT ;  /* 0x000000000000094d */ /* 0x000fea0003800000 */
[----:B------:R-:W1:Y:S01]  /*1700*/  LDCU UR7, c[0x0][0x398] ;  /* 0x00007300ff0777ac */ /* 0x000e620008000800 */
[----:B------:R-:W-:Y:S01]  /*1710*/  LOP3.LUT R6, RZ, R6, RZ, 0x33, !PT ;  /* 0x00000006ff067212 */ /* 0x000fe200078e33ff */
[----:B------:R-:W-:Y:S03]  /*1720*/  BSSY.RECONVERGENT B3, `(.L_x_33) ;  /* 0x0000038000037945 */ /* 0x000fe60003800200 */
[----:B-1----:R-:W-:Y:S01]  /*1730*/  IADD3 R6, PT, PT, R6, -UR7, R9 ;  /* 0x8000000706067c10 */ /* 0x002fe2000fffe009 */
[----:B------:R-:W-:-:S03]  /*1740*/  IMAD.MOV.U32 R9, RZ, RZ, R13 ;  /* 0x000000ffff097224 */ /* 0x000fc600078e000d */
[----:B------:R-:W-:-:S13]  /*1750*/  LOP3.LUT P0, R6, R6, 0x3, RZ, 0xc0, !PT ;  /* 0x0000000306067812 */ /* 0x000fda000780c0ff */
[----:B------:R-:W-:Y:S05]  /*1760*/  @!P0 BRA `(.L_x_34) ;  /* 0x0000000000cc8947 */ /* 0x000fea0003800000 */
[----:B0-----:R-:W0:Y:S01]  /*1770*/  LDC.64 R14, c[0x0][0x3a0] ;  /* 0x0000e800ff0e7b82 */ /* 0x001e220000000a00 */
[----:B------:R-:W-:Y:S01]  /*1780*/  IMAD R12, R2, R0, R3 ;  /* 0x00000000020c7224 */ /* 0x000fe200078e0203 */
[----:B------:R-:W-:-:S06]  /*1790*/  IADD3 R6, PT, PT, -R6, RZ, RZ ;  /* 0x000000ff06067210 */ /* 0x000fcc0007ffe1ff */
[----:B------:R-:W1:Y:S02]  /*17a0*/  LDC.64 R16, c[0x0][0x380] ;  /* 0x0000e000ff107b82 */ /* 0x000e640000000a00 */
.L_x_39:
[----:B-1----:R-:W-:-:S04]  /*17b0*/  IMAD.WIDE R18, R12, 0x4, R16 ;  /* 0x000000040c127825 */ /* 0x002fc800078e0210 */
[----:B------:R-:W-:Y:S02]  /*17c0*/  IMAD.WIDE R10, R7, 0x4, R16 ;  /* 0x00000004070a7825 */ /* 0x000fe400078e0210 */
[----:B------:R-:W2:Y:S04]  /*17d0*/  LDG.E.CONSTANT R18, desc[UR4][R18.64] ;  /* 0x0000000412127981 */ /* 0x000ea8000c1e9900 */
[----:B------:R-:W2:Y:S01]  /*17e0*/  LDG.E.CONSTANT R11, desc[UR4][R10.64] ;  /* 0x000000040a0b7981 */ /* 0x000ea2000c1e9900 */
[----:B------:R-:W-:Y:S01]  /*17f0*/  BSSY.RECONVERGENT B4, `(.L_x_35) ;  /* 0x000001e000047945 */ /* 0x000fe20003800200 */
[C---:B--2---:R-:W-:Y:S01]  /*1800*/  FADD R0, R18.reuse, -R11 ;  /* 0x8000000b12007221 */ /* 0x044fe20000000000 */
[----:B------:R-:W-:-:S04]  /*1810*/  FSETP.GEU.AND P0, PT, R18, R11, PT ;  /* 0x0000000b1200720b */ /* 0x000fc80003f0e000 */
[----:B------:R-:W-:Y:S02]  /*1820*/  FMNMX R9, RZ, R0, !PT ;  /* 0x00000000ff097209 */ /* 0x000fe40007800000 */
[----:B------:R-:W-:-:S03]  /*1830*/  FSEL R21, -R0, RZ, !P0 ;  /* 0x000000ff00157208 */ /* 0x000fc60004000100 */
[-C--:B------:R-:W-:Y:S01]  /*1840*/  FMUL R0, R9, R4.reuse ;  /* 0x0000000409007220 */ /* 0x080fe20000400000 */
[----:B------:R-:W-:Y:S02]  /*1850*/  IMAD.MOV.U32 R9, RZ, RZ, R2 ;  /* 0x000000ffff097224 */ /* 0x000fe400078e0002 */
[----:B------:R-:W-:Y:S01]  /*1860*/  FMUL R21, R21, R4 ;  /* 0x0000000415157220 */ /* 0x000fe20000400000 */
[C---:B------:R-:W-:Y:S01]  /*1870*/  FFMA R22, R5.reuse, R22, R0 ;  /* 0x0000001605167223 */ /* 0x040fe20000000000 */
[----:B------:R-:W-:Y:S02]  /*1880*/  HFMA2 R0, -RZ, RZ, 3.140625, 0 ;  /* 0x42480000ff007431 */ /* 0x000fe400000001ff */
[----:B------:R-:W-:-:S04]  /*1890*/  FFMA R8, R5, R8, R21 ;  /* 0x0000000805087223 */ /* 0x000fc80000000015 */
[----:B------:R-:W-:-:S05]  /*18a0*/  FADD R21, R22, R8 ;  /* 0x0000000816157221 */ /* 0x000fca0000000000 */
[----:B------:R-:W-:-:S13]  /*18b0*/  FSETP.NEU.AND P0, PT, R21, RZ, PT ;  /* 0x000000ff1500720b */ /* 0x000fda0003f0d000 */
[----:B------:R-:W-:Y:S05]  /*18c0*/  @!P0 BRA `(.L_x_36) ;  /* 0x0000000000408947 */ /* 0x000fea0003800000 */
[----:B------:R-:W1:Y:S01]  /*18d0*/  MUFU.RCP R2, R21 ;  /* 0x0000001500027308 */ /* 0x000e620000001000 */
[----:B------:R-:W-:Y:S01]  /*18e0*/  FMUL R0, R22, 100 ;  /* 0x42c8000016007820 */ /* 0x000fe20000400000 */
[----:B------:R-:W-:Y:S06]  /*18f0*/  BSSY.RECONVERGENT B5, `(.L_x_37) ;  /* 0x000000c000057945 */ /* 0x000fec0003800200 */
[----:B------:R-:W2:Y:S01]  /*1900*/  FCHK P0, R0, R21 ;  /* 0x0000001500007302 */ /* 0x000ea20000000000 */
[----:B-1----:R-:W-:-:S04]  /*1910*/  FFMA R11, -R21, R2, 1 ;  /* 0x3f800000150b7423 */ /* 0x002fc80000000102 */
[----:B------:R-:W-:-:S04]  /*1920*/  FFMA R11, R2, R11, R2 ;  /* 0x0000000b020b7223 */ /* 0x000fc80000000002 */
[----:B------:R-:W-:-:S04]  /*1930*/  FFMA R2, R0, R11, RZ ;  /* 0x0000000b00027223 */ /* 0x000fc800000000ff */
[----:B------:R-:W-:-:S04]  /*1940*/  FFMA R10, -R21, R2, R0 ;  /* 0x00000002150a7223 */ /* 0x000fc80000000100 */
[----:B------:R-:W-:Y:S01]  /*1950*/  FFMA R2, R11, R10, R2 ;  /* 0x0000000a0b027223 */ /* 0x000fe20000000002 */
[----:B--2---:R-:W-:Y:S06]  /*1960*/  @!P0 BRA `(.L_x_38) ;  /* 0x0000000000108947 */ /* 0x004fec0003800000 */
[----:B------:R-:W-:Y:S01]  /*1970*/  IMAD.MOV.U32 R11, RZ, RZ, R21 ;  /* 0x000000ffff0b7224 */ /* 0x000fe200078e0015 */
[----:B------:R-:W-:-:S07]  /*1980*/  MOV R2, 0x19a0 ;  /* 0x000019a000027802 */ /* 0x000fce0000000f00 */
[----:B0-----:R-:W-:Y:S05]  /*1990*/  CALL.REL.NOINC `($__internal_1_$__cuda_sm3x_div_rn_noftz_f32_slowpath) ;  /* 0x0000000c00a47944 */ /* 0x001fea0003c00000 */
[----:B------:R-:W-:-:S07]  /*19a0*/  MOV R2, R0 ;  /* 0x0000000000027202 */ /* 0x000fce0000000f00 */
.L_x_38:
[----:B------:R-:W-:Y:S05]  /*19b0*/  BSYNC.RECONVERGENT B5 ;  /* 0x0000000000057941 */ /* 0x000fea0003800200 */
.L_x_37:
[----:B------:R-:W-:-:S07]  /*19c0*/  IMAD.MOV.U32 R0, RZ, RZ, R2 ;  /* 0x000000ffff007224 */ /* 0x000fce00078e0002 */
.L_x_36:
[----:B------:R-:W-:Y:S05]  /*19d0*/  BSYNC.RECONVERGENT B4 ;  /* 0x0000000000047941 */ /* 0x000fea0003800200 */
.L_x_35:
[----:B------:R-:W-:Y:S01]  /*19e0*/  FMNMX R0, R0, 100, PT ;  /* 0x42c8000000007809 */ /* 0x000fe20003800000 */
[----:B0-----:R-:W-:Y:S01]  /*19f0*/  IMAD.WIDE R10, R12, 0x4, R14 ;  /* 0x000000040c0a7825 */ /* 0x001fe200078e020e */
[----:B------:R-:W0:Y:S01]  /*1a00*/  LDCU UR7, c[0x0][0x390] ;  /* 0x00007200ff0777ac */ /* 0x000e220008000800 */
[----:B------:R-:W-:Y:S02]  /*1a10*/  IADD3 R6, PT, PT, R6, 0x1, RZ ;  /* 0x0000000106067810 */ /* 0x000fe40007ffe0ff */
[----:B------:R-:W-:Y:S01]  /*1a20*/  FMNMX R19, RZ, R0, !PT ;  /* 0x00000000ff137209 */ /* 0x000fe20007800000 */
[----:B------:R-:W-:Y:S01]  /*1a30*/  VIADD R2, R9, 0x1 ;  /* 0x0000000109027836 */ /* 0x000fe20000000000 */
[----:B------:R-:W-:-:S03]  /*1a40*/  ISETP.NE.AND P0, PT, R6, RZ, PT ;  /* 0x000000ff0600720c */ /* 0x000fc60003f05270 */
[----:B------:R2:W-:Y:S01]  /*1a50*/  STG.E desc[UR4][R10.64], R19 ;  /* 0x000000130a007986 */ /* 0x0005e2000c101904 */
[----:B0-----:R-:W-:-:S04]  /*1a60*/  MOV R0, UR7 ;  /* 0x0000000700007c02 */ /* 0x001fc80008000f00 */
[-C--:B------:R-:W-:Y:S02]  /*1a70*/  IADD3 R12, PT, PT, R12, R0.reuse, RZ ;  /* 0x000000000c0c7210 */ /* 0x080fe40007ffe0ff */
[----:B------:R-:W-:-:S03]  /*1a80*/  IADD3 R7, PT, PT, R7, R0, RZ ;  /* 0x0000000007077210 */ /* 0x000fc60007ffe0ff */
[----:B--2---:R-:W-:Y:S05]  /*1a90*/  @P0 BRA `(.L_x_39) ;  /* 0xfffffffc00440947 */ /* 0x004fea000383ffff */
.L_x_34:
[----:B------:R-:W-:Y:S05]  /*1aa0*/  BSYNC.RECONVERGENT B3 ;  /* 0x0000000000037941 */ /* 0x000fea0003800200 */
.L_x_33:
[----:B------:R-:W1:Y:S02]  /*1ab0*/  LDC R6, c[0x0][0x394] ;  /* 0x0000e500ff067b82 */ /* 0x000e640000000800 */
[----:B-1----:R-:W-:-:S04]  /*1ac0*/  IADD3 R6, PT, PT, -R13, -0x2, R6 ;  /* 0xfffffffe0d067810 */ /* 0x002fc80007ffe106 */
[----:B------:R-:W-:-:S13]  /*1ad0*/  ISETP.GE.U32.AND P0, PT, R6, 0x3, PT ;  /* 0x000000030600780c */ /* 0x000fda0003f06070 */
[----:B------:R-:W-:Y:S05]  /*1ae0*/  @!P0 EXIT ;  /* 0x000000000000894d */ /* 0x000fea0003800000 */
[----:B------:R-:W1:Y:S01]  /*1af0*/  LDC R6, c[0x0][0x390] ;  /* 0x0000e400ff067b82 */ /* 0x000e620000000800 */
[C---:B------:R-:W-:Y:S02]  /*1b00*/  IMAD R7, R2.reuse, R0, R3 ;  /* 0x0000000002077224 */ /* 0x040fe400078e0203 */
[----:B------:R-:W-:-:S05]  /*1b10*/  VIADD R20, R2, 0x3 ;  /* 0x0000000302147836 */ /* 0x000fca0000000000 */
[----:B------:R-:W2:Y:S08]  /*1b20*/  LDC.64 R18, c[0x0][0x3a0] ;  /* 0x0000e800ff127b82 */ /* 0x000eb00000000a00 */
[----:B------:R-:W3:Y:S08]  /*1b30*/  LDC.64 R16, c[0x0][0x380] ;  /* 0x0000e000ff107b82 */ /* 0x000ef00000000a00 */
[----:B0-----:R-:W0:Y:S02]  /*1b40*/  LDC.64 R14, c[0x0][0x390] ;  /* 0x0000e400ff0e7b82 */ /* 0x001e240000000a00 */
.L_x_56:
[----:B------:R-:W4:Y:S01]  /*1b50*/  LDCU UR7, c[0x0][0x390] ;  /* 0x00007200ff0777ac */ /* 0x000f220008000800 */
[----:B---3--:R-:W-:-:S04]  /*1b60*/  IMAD.WIDE R12, R7, 0x4, R16 ;  /* 0x00000004070c7825 */ /* 0x008fc800078e0210 */
[----:B----4-:R-:W-:Y:S02]  /*1b70*/  IMAD R11, R9, UR7, R3 ;  /* 0x00000007090b7c24 */ /* 0x010fe4000f8e0203 */
[----:B------:R-:W3:Y:S02]  /*1b80*/  LDG.E.CONSTANT R9, desc[UR4][R12.64] ;  /* 0x000000040c097981 */ /* 0x000ee4000c1e9900 */
[----:B------:R-:W-:-:S06]  /*1b90*/  IMAD.WIDE R10, R11, 0x4, R16 ;  /* 0x000000040b0a7825 */ /* 0x000fcc00078e0210 */
[----:B------:R-:W3:Y:S01]  /*1ba0*/  LDG.E.CONSTANT R10, desc[UR4][R10.64] ;  /* 0x000000040a0a7981 */ /* 0x000ee2000c1e9900 */
[----:B------:R-:W-:Y:S01]  /*1bb0*/  BSSY.RECONVERGENT B3, `(.L_x_40) ;  /* 0x000001d000037945 */ /* 0x000fe20003800200 */
[C---:B---3--:R-:W-:Y:S01]  /*1bc0*/  FADD R0, R9.reuse, -R10 ;  /* 0x8000000a09007221 */ /* 0x048fe20000000000 */
[----:B------:R-:W-:-:S04]  /*1bd0*/  FSETP.GEU.AND P0, PT, R9, R10, PT ;  /* 0x0000000a0900720b */ /* 0x000fc80003f0e000 */
[----:B------:R-:W-:Y:S02]  /*1be0*/  FMNMX R21, RZ, R0, !PT ;  /* 0x00000000ff157209 */ /* 0x000fe40007800000 */
[----:B------:R-:W-:-:S03]  /*1bf0*/  FSEL R23, -R0, RZ, !P0 ;  /* 0x000000ff00177208 */ /* 0x000fc60004000100 */
[-C--:B------:R-:W-:Y:S02]  /*1c00*/  FMUL R0, R21, R4.reuse ;  /* 0x0000000415007220 */ /* 0x080fe40000400000 */
[----:B------:R-:W-:Y:S02]  /*1c10*/  FMUL R23, R23, R4 ;  /* 0x0000000417177220 */ /* 0x000fe40000400000 */
[C---:B------:R-:W-:Y:S02]  /*1c20*/  FFMA R22, R5.reuse, R22, R0 ;  /* 0x0000001605167223 */ /* 0x040fe40000000000 */
[----:B------:R-:W-:-:S04]  /*1c30*/  FFMA R8, R5, R8, R23 ;  /* 0x0000000805087223 */ /* 0x000fc80000000017 */
[----:B------:R-:W-:-:S05]  /*1c40*/  FADD R21, R22, R8 ;  /* 0x0000000816157221 */ /* 0x000fca0000000000 */
[----:B------:R-:W-:Y:S01]  /*1c50*/  FSETP.NEU.AND P0, PT, R21, RZ, PT ;  /* 0x000000ff1500720b */ /* 0x000fe20003f0d000 */
[----:B------:R-:W-:-:S12]  /*1c60*/  HFMA2 R0, -RZ, RZ, 3.140625, 0 ;  /* 0x42480000ff007431 */ /* 0x000fd800000001ff */
[----:B------:R-:W-:Y:S05]  /*1c70*/  @!P0 BRA `(.L_x_41) ;  /* 0x0000000000408947 */ /* 0x000fea0003800000 */
[----:B------:R-:W3:Y:S01]  /*1c80*/  MUFU.RCP R2, R21 ;  /* 0x0000001500027308 */ /* 0x000ee20000001000 */
[----:B------:R-:W-:Y:S01]  /*1c90*/  FMUL R0, R22, 100 ;  /* 0x42c8000016007820 */ /* 0x000fe20000400000 */
[----:B------:R-:W-:Y:S06]  /*1ca0*/  BSSY.RECONVERGENT B4, `(.L_x_42) ;  /* 0x000000c000047945 */ /* 0x000fec0003800200 */
[----:B------:R-:W4:Y:S01]  /*1cb0*/  FCHK P0, R0, R21 ;  /* 0x0000001500007302 */ /* 0x000f220000000000 */
[----:B---3--:R-:W-:-:S04]  /*1cc0*/  FFMA R11, -R21, R2, 1 ;  /* 0x3f800000150b7423 */ /* 0x008fc80000000102 */
[----:B------:R-:W-:-:S04]  /*1cd0*/  FFMA R11, R2, R11, R2 ;  /* 0x0000000b020b7223 */ /* 0x000fc80000000002 */
[----:B------:R-:W-:-:S04]  /*1ce0*/  FFMA R2, R0, R11, RZ ;  /* 0x0000000b00027223 */ /* 0x000fc800000000ff */
[----:B------:R-:W-:-:S04]  /*1cf0*/  FFMA R10, -R21, R2, R0 ;  /* 0x00000002150a7223 */ /* 0x000fc80000000100 */
[----:B------:R-:W-:Y:S01]  /*1d00*/  FFMA R2, R11, R10, R2 ;  /* 0x0000000a0b027223 */ /* 0x000fe20000000002 */
[----:B----4-:R-:W-:Y:S06]  /*1d10*/  @!P0 BRA `(.L_x_43) ;  /* 0x0000000000108947 */ /* 0x010fec0003800000 */
[----:B------:R-:W-:Y:S02]  /*1d20*/  MOV R11, R21 ;  /* 0x00000015000b7202 */ /* 0x000fe40000000f00 */
[----:B------:R-:W-:-:S07]  /*1d30*/  MOV R2, 0x1d50 ;  /* 0x00001d5000027802 */ /* 0x000fce0000000f00 */
[----:B012---:R-:W-:Y:S05]  /*1d40*/  CALL.REL.NOINC `($__internal_1_$__cuda_sm3x_div_rn_noftz_f32_slowpath) ;  /* 0x0000000800b87944 */ /* 0x007fea0003c00000 */
[----:B------:R-:W-:-:S07]  /*1d50*/  IMAD.MOV.U32 R2, RZ, RZ, R0 ;  /* 0x000000ffff027224 */ /* 0x000fce00078e0000 */
.L_x_43:
[----:B------:R-:W-:Y:S05]  /*1d60*/  BSYNC.RECONVERGENT B4 ;  /* 0x0000000000047941 */ /* 0x000fea0003800200 */
.L_x_42:
[----:B------:R-:W-:-:S07]  /*1d70*/  MOV R0, R2 ;  /* 0x0000000200007202 */ /* 0x000fce0000000f00 */
.L_x_41:
[----:B------:R-:W-:Y:S05]  /*1d80*/  BSYNC.RECONVERGENT B3 ;  /* 0x0000000000037941 */ /* 0x000fea0003800200 */
.L_x_40:
[----:B-1----:R-:W-:-:S05]  /*1d90*/  IMAD.WIDE R12, R6, 0x4, R12 ;  /* 0x00000004060c7825 */ /* 0x002fca00078e020c */
[----:B------:R-:W3:Y:S01]  /*1da0*/  LDG.E.CONSTANT R21, desc[UR4][R12.64] ;  /* 0x000000040c157981 */ /* 0x000ee2000c1e9900 */
[----:B------:R-:W-:Y:S01]  /*1db0*/  FMNMX R0, R0, 100, PT ;  /* 0x42c8000000007809 */ /* 0x000fe20003800000 */
[----:B--2---:R-:W-:Y:S01]  /*1dc0*/  IMAD.WIDE R28, R7, 0x4, R18 ;  /* 0x00000004071c7825 */ /* 0x004fe200078e0212 */
[----:B------:R-:W-:Y:S03]  /*1dd0*/  BSSY.RECONVERGENT B3, `(.L_x_44) ;  /* 0x000001e000037945 */ /* 0x000fe60003800200 */
[----:B---3--:R-:W-:Y:S01]  /*1de0*/  FADD R2, -R9, R21 ;  /* 0x0000001509027221 */ /* 0x008fe20000000100 */
[----:B------:R-:W-:Y:S02]  /*1df0*/  FSETP.GEU.AND P0, PT, R21, R9, PT ;  /* 0x000000091500720b */ /* 0x000fe40003f0e000 */
[----:B------:R-:W-:Y:S02]  /*1e00*/  FMNMX R9, RZ, R0, !PT ;  /* 0x00000000ff097209 */ /* 0x000fe40007800000 */
[----:B------:R-:W-:-:S02]  /*1e10*/  FMNMX R11, RZ, R2, !PT ;  /* 0x00000002ff0b7209 */ /* 0x000fc40007800000 */
[----:B------:R-:W-:Y:S01]  /*1e20*/  FSEL R23, -R2, RZ, !P0 ;  /* 0x000000ff02177208 */ /* 0x000fe20004000100 */
[----:B------:R1:W-:Y:S02]  /*1e30*/  STG.E desc[UR4][R28.64], R9 ;  /* 0x000000091c007986 */ /* 0x0003e4000c101904 */
[-C--:B------:R-:W-:Y:S02]  /*1e40*/  FMUL R0, R11, R4.reuse ;  /* 0x000000040b007220 */ /* 0x080fe40000400000 */
[----:B------:R-:W-:Y:S02]  /*1e50*/  FMUL R23, R23, R4 ;  /* 0x0000000417177220 */ /* 0x000fe40000400000 */
[C---:B------:R-:W-:Y:S01]  /*1e60*/  FFMA R22, R5.reuse, R22, R0 ;  /* 0x0000001605167223 */ /* 0x040fe20000000000 */
[----:B------:R-:W-:Y:S02]  /*1e70*/  HFMA2 R0, -RZ, RZ, 3.140625, 0 ;  /* 0x42480000ff007431 */ /* 0x000fe400000001ff */
[----:B------:R-:W-:-:S04]  /*1e80*/  FFMA R8, R5, R8, R23 ;  /* 0x0000000805087223 */ /* 0x000fc80000000017 */
[----:B------:R-:W-:-:S05]  /*1e90*/  FADD R11, R22, R8 ;  /* 0x00000008160b7221 */ /* 0x000fca0000000000 */
[----:B------:R-:W-:-:S13]  /*1ea0*/  FSETP.NEU.AND P0, PT, R11, RZ, PT ;  /* 0x000000ff0b00720b */ /* 0x000fda0003f0d000 */
[----:B-1----:R-:W-:Y:S05]  /*1eb0*/  @!P0 BRA `(.L_x_45) ;  /* 0x00000000003c8947 */ /* 0x002fea0003800000 */
        /* <DEDUP_REMOVED lines=10> */
[----:B------:R-:W-:-:S07]  /*1f60*/  MOV R2, 0x1f80 ;  /* 0x00001f8000027802 */ /* 0x000fce0000000f00 */
[----:B0-----:R-:W-:Y:S05]  /*1f70*/  CALL.REL.NOINC `($__internal_1_$__cuda_sm3x_div_rn_noftz_f32_slowpath) ;  /* 0x00000008002c7944 */ /* 0x001fea0003c00000 */
[----:B------:R-:W-:-:S07]  /*1f80*/  IMAD.MOV.U32 R2, RZ, RZ, R0 ;  /* 0x000000ffff027224 */ /* 0x000fce00078e0000 */
.L_x_47:
[----:B------:R-:W-:Y:S05]  /*1f90*/  BSYNC.RECONVERGENT B4 ;  /* 0x0000000000047941 */ /* 0x000fea0003800200 */
.L_x_46:
[----:B------:R-:W-:-:S07]  /*1fa0*/  MOV R0, R2 ;  /* 0x0000000200007202 */ /* 0x000fce0000000f00 */
.L_x_45:
[----:B------:R-:W-:Y:S05]  /*1fb0*/  BSYNC.RECONVERGENT B3 ;  /* 0x0000000000037941 */ /* 0x000fea0003800200 */
.L_x_44:
[----:B------:R-:W-:-:S05]  /*1fc0*/  IMAD.WIDE R12, R6, 0x4, R12 ;  /* 0x00000004060c7825 */ /* 0x000fca00078e020c */
[----:B------:R-:W2:Y:S01]  /*1fd0*/  LDG.E.CONSTANT R9, desc[UR4][R12.64] ;  /* 0x000000040c097981 */ /* 0x000ea2000c1e9900 */
[----:B------:R-:W-:Y:S01]  /*1fe0*/  FMNMX R0, R0, 100, PT ;  /* 0x42c8000000007809 */ /* 0x000fe20003800000 */
[----:B------:R-:W-:Y:S01]  /*1ff0*/  IMAD.WIDE R28, R6, 0x4, R28 ;  /* 0x00000004061c7825 */ /* 0x000fe200078e021c */
[----:B------:R-:W-:Y:S03]  /*2000*/  BSSY.RECONVERGENT B3, `(.L_x_48) ;  /* 0x000001e000037945 */ /* 0x000fe60003800200 */
[----:B--2---:R-:W-:Y:S01]  /*2010*/  FADD R2, -R21, R9 ;  /* 0x0000000915027221 */ /* 0x004fe20000000100 */
        /* <DEDUP_REMOVED lines=26> */
.L_x_51:
[----:B------:R-:W-:Y:S05]  /*21c0*/  BSYNC.RECONVERGENT B4 ;  /* 0x0000000000047941 */ /* 0x000fea0003800200 */
.L_x_50:
[----:B------:R-:W-:-:S07]  /*21d0*/  MOV R0, R2 ;  /* 0x0000000200007202 */ /* 0x000fce0000000f00 */
.L_x_49:
[----:B------:R-:W-:Y:S05]  /*21e0*/  BSYNC.RECONVERGENT B3 ;  /* 0x0000000000037941 */ /* 0x000fea0003800200 */
.L_x_48:
[----:B------:R-:W-:-:S06]  /*21f0*/  IMAD.WIDE R12, R6, 0x4, R12 ;  /* 0x00000004060c7825 */ /* 0x000fcc00078e020c */
        /* <DEDUP_REMOVED lines=31> */
.L_x_55:
[----:B------:R-:W-:Y:S05]  /*23f0*/  BSYNC.RECONVERGENT B4 ;  /* 0x0000000000047941 */ /* 0x000fea0003800200 */
.L_x_54:
[----:B------:R-:W-:-:S07]  /*2400*/  MOV R0, R2 ;  /* 0x0000000200007202 */ /* 0x000fce0000000f00 */
.L_x_53:
[----:B------:R-:W-:Y:S05]  /*2410*/  BSYNC.RECONVERGENT B3 ;  /* 0x0000000000037941 */ /* 0x000fea0003800200 */
.L_x_52:
[----:B------:R-:W-:Y:S01]  /*2420*/  FMNMX R0, R0, 100, PT ;  /* 0x42c8000000007809 */ /* 0x000fe20003800000 */
[----:B0-----:R-:W-:Y:S01]  /*2430*/  IMAD.WIDE R28, R14, 0x4, R28 ;  /* 0x000000040e1c7825 */ /* 0x001fe200078e021c */
[----:B------:R-:W-:Y:S02]  /*2440*/  MOV R9, R20 ;  /* 0x0000001400097202 */ /* 0x000fe40000000f00 */
[----:B------:R-:W-:Y:S02]  /*2450*/  FMNMX R11, RZ, R0, !PT ;  /* 0x00000000ff0b7209 */ /* 0x000fe40007800000 */
[----:B------:R-:W-:Y:S02]  /*2460*/  IADD3 R0, PT, PT, R20, 0x1, RZ ;  /* 0x0000000114007810 */ /* 0x000fe40007ffe0ff */
[----:B------:R-:W-:Y:S01]  /*2470*/  LEA R7, R14, R7, 0x2 ;  /* 0x000000070e077211 */ /* 0x000fe200078e10ff */
[----:B------:R4:W-:Y:S01]  /*2480*/  STG.E desc[UR4][R28.64], R11 ;  /* 0x0000000b1c007986 */ /* 0x0009e2000c101904 */
[----:B------:R-:W-:Y:S01]  /*2490*/  ISETP.GE.AND P0, PT, R0, R15, PT ;  /* 0x0000000f0000720c */ /* 0x000fe20003f06270 */
[----:B------:R-:W-:-:S04]  /*24a0*/  VIADD R0, R20, 0x4 ;  /* 0x0000000414007836 */ /* 0x000fc80000000000 */
[----:B------:R-:W-:-:S08]  /*24b0*/  IMAD.MOV.U32 R20, RZ, RZ, R0 ;  /* 0x000000ffff147224 */ /* 0x000fd000078e0000 */
[----:B----4-:R-:W-:Y:S05]  /*24c0*/  @!P0 BRA `(.L_x_56) ;  /* 0xfffffff400a08947 */ /* 0x010fea000383ffff */
[----:B------:R-:W-:Y:S05]  /*24d0*/  EXIT ;  /* 0x000000000000794d */ /* 0x000fea0003800000 */
        .weak           $__internal_0_$__cuda_sm20_rcp_rn_f32_slowpath
        .type           $__internal_0_$__cuda_sm20_rcp_rn_f32_slowpath,@function
        .size           $__internal_0_$__cuda_sm20_rcp_rn_f32_slowpath,($__internal_1_$__cuda_sm3x_div_rn_noftz_f32_slowpath - $__internal_0_$__cuda_sm20_rcp_rn_f32_slowpath)
$__internal_0_$__cuda_sm20_rcp_rn_f32_slowpath:
[----:B------:R-:W-:-:S04]  /*24e0*/  SHF.L.U32 R4, R0, 0x1, RZ ;  /* 0x0000000100047819 */ /* 0x000fc800000006ff */
[----:B------:R-:W-:-:S04]  /*24f0*/  SHF.R.U32.HI R4, RZ, 0x18, R4 ;  /* 0x00000018ff047819 */ /* 0x000fc80000011604 */
[----:B------:R-:W-:-:S13]  /*2500*/  ISETP.NE.U32.AND P0, PT, R4, RZ, PT ;  /* 0x000000ff0400720c */ /* 0x000fda0003f05070 */
[----:B------:R-:W-:Y:S05]  /*2510*/  @P0 BRA `(.L_x_57) ;  /* 0x00000000002c0947 */ /* 0x000fea0003800000 */
[----:B------:R-:W-:-:S04]  /*2520*/  SHF.L.U32 R4, R0, 0x1, RZ ;  /* 0x0000000100047819 */ /* 0x000fc800000006ff */
[----:B------:R-:W-:-:S13]  /*2530*/  ISETP.NE.AND P0, PT, R4, RZ, PT ;  /* 0x000000ff0400720c */ /* 0x000fda0003f05270 */
[----:B------:R2:W3:Y:S01]  /*2540*/  @!P0 MUFU.RCP R4, R0 ;  /* 0x0000000000048308 */ /* 0x0004e20000001000 */
[----:B------:R-:W-:Y:S05]  /*2550*/  @!P0 BRA `(.L_x_58) ;  /* 0x0000000000a48947 */ /* 0x000fea0003800000 */
[----:B------:R-:W-:-:S04]  /*2560*/  FFMA R5, R0, 1.84467440737095516160e+19, RZ ;  /* 0x5f80000000057823 */ /* 0x000fc800000000ff */
[----:B--2---:R-:W3:Y:S02]  /*2570*/  MUFU.RCP R0, R5 ;  /* 0x0000000500007308 */ /* 0x004ee40000001000 */
[----:B---3--:R-:W-:-:S04]  /*2580*/  FFMA R4, R5, R0, -1 ;  /* 0xbf80000005047423 */ /* 0x008fc80000000000 */
[----:B------:R-:W-:-:S04]  /*2590*/  FADD.FTZ R7, -R4, -RZ ;  /* 0x800000ff04077221 */ /* 0x000fc80000010100 */
[----:B------:R-:W-:-:S04]  /*25a0*/  FFMA R0, R0, R7, R0 ;  /* 0x0000000700007223 */ /* 0x000fc80000000000 */
[----:B------:R-:W-:Y:S01]  /*25b0*/  FFMA R4, R0, 1.84467440737095516160e+19, RZ ;  /* 0x5f80000000047823 */ /* 0x000fe200000000ff */
[----:B------:R-:W-:Y:S06]  /*25c0*/  BRA `(.L_x_58) ;  /* 0x0000000000887947 */ /* 0x000fec0003800000 */
.L_x_57:
[----:B------:R-:W-:-:S05]  /*25d0*/  VIADD R5, R4, 0xffffff03 ;  /* 0xffffff0304057836 */ /* 0x000fca0000000000 */
[----:B------:R-:W-:-:S13]  /*25e0*/  ISETP.GT.U32.AND P0, PT, R5, 0x1, PT ;  /* 0x000000010500780c */ /* 0x000fda0003f04070 */
[----:B------:R-:W-:Y:S05]  /*25f0*/  @P0 BRA `(.L_x_59) ;  /* 0x0000000000780947 */ /* 0x000fea0003800000 */
[----:B------:R-:W-:Y:S01]  /*2600*/  LOP3.LUT R7, R0, 0x7fffff, RZ, 0xc0, !PT ;  /* 0x007fffff00077812 */ /* 0x000fe200078ec0ff */
[----:B------:R-:W-:-:S03]  /*2610*/  HFMA2 R12, -RZ, RZ, 0, 1.78813934326171875e-07 ;  /* 0x00000003ff0c7431 */ /* 0x000fc600000001ff */
[----:B------:R-:W-:-:S04]  /*2620*/  LOP3.LUT R7, R7, 0x3f800000, RZ, 0xfc, !PT ;  /* 0x3f80000007077812 */ /* 0x000fc800078efcff */
[----:B------:R-:W0:Y:S01]  /*2630*/  MUFU.RCP R8, R7 ;  /* 0x0000000700087308 */ /* 0x000e220000001000 */
[----:B------:R-:W-:Y:S01]  /*2640*/  SHF.L.U32 R11, R12, R5, RZ ;  /* 0x000000050c0b7219 */ /* 0x000fe200000006ff */
[----:B0-----:R-:W-:-:S04]  /*2650*/  FFMA R9, R7, R8, -1 ;  /* 0xbf80000007097423 */ /* 0x001fc80000000008 */
[----:B------:R-:W-:-:S04]  /*2660*/  FADD.FTZ R9, -R9, -RZ ;  /* 0x800000ff09097221 */ /* 0x000fc80000010100 */
[CCC-:B------:R-:W-:Y:S01]  /*2670*/  FFMA.RM R10, R8.reuse, R9.reuse, R8.reuse ;  /* 0x00000009080a7223 */ /* 0x1c0fe20000004008 */
[----:B------:R-:W-:-:S04]  /*2680*/  FFMA.RP R9, R8, R9, R8 ;  /* 0x0000000908097223 */ /* 0x000fc80000008008 */
[C---:B------:R-:W-:Y:S02]  /*2690*/  LOP3.LUT R8, R10.reuse, 0x7fffff, RZ, 0xc0, !PT ;  /* 0x007fffff0a087812 */ /* 0x040fe400078ec0ff */
[----:B------:R-:W-:Y:S02]  /*26a0*/  FSETP.NEU.FTZ.AND P0, PT, R10, R9, PT ;  /* 0x000000090a00720b */ /* 0x000fe40003f1d000 */
[----:B------:R-:W-:Y:S02]  /*26b0*/  LOP3.LUT R8, R8, 0x800000, RZ, 0xfc, !PT ;  /* 0x0080000008087812 */ /* 0x000fe400078efcff */
[----:B------:R-:W-:Y:S02]  /*26c0*/  SEL R9, RZ, 0xffffffff, !P0 ;  /* 0xffffffffff097807 */ /* 0x000fe40004000000 */
[----:B------:R-:W-:Y:S02]  /*26d0*/  LOP3.LUT R10, R11, R8, RZ, 0xc0, !PT ;  /* 0x000000080b0a7212 */ /* 0x000fe400078ec0ff */
[----:B------:R-:W-:-:S02]  /*26e0*/  IADD3 R9, PT, PT, -R9, RZ, RZ ;  /* 0x000000ff09097210 */ /* 0x000fc40007ffe1ff */
[-C--:B------:R-:W-:Y:S02]  /*26f0*/  SHF.R.U32.HI R10, RZ, R5.reuse, R10 ;  /* 0x00000005ff0a7219 */ /* 0x080fe4000001160a */
[----:B------:R-:W-:Y:S02]  /*2700*/  LOP3.LUT P1, RZ, R9, R5, R8, 0xf8, !PT ;  /* 0x0000000509ff7212 */ /* 0x000fe4000782f808 */
[C---:B------:R-:W-:Y:S02]  /*2710*/  LOP3.LUT P0, RZ, R10.reuse, 0x1, RZ, 0xc0, !PT ;  /* 0x000000010aff7812 */ /* 0x040fe4000780c0ff */
[----:B------:R-:W-:-:S04]  /*2720*/  LOP3.LUT P2, RZ, R10, 0x2, RZ, 0xc0, !PT ;  /* 0x000000020aff7812 */ /* 0x000fc8000784c0ff */
[----:B------:R-:W-:Y:S02]  /*2730*/  PLOP3.LUT P0, PT, P0, P1, P2, 0xe0, 0x0 ;  /* 0x000000000000781c */ /* 0x000fe40000703c20 */
[----:B------:R-:W-:Y:S02]  /*2740*/  LOP3.LUT P1, RZ, R0, 0x7fffff, RZ, 0xc0, !PT ;  /* 0x007fffff00ff7812 */ /* 0x000fe4000782c0ff */
[----:B------:R-:W-:-:S05]  /*2750*/  SEL R5, RZ, 0x1, !P0 ;  /* 0x00000001ff057807 */ /* 0x000fca0004000000 */
[----:B------:R-:W-:-:S05]  /*2760*/  IMAD.MOV R5, RZ, RZ, -R5 ;  /* 0x000000ffff057224 */ /* 0x000fca00078e0a05 */
[----:B------:R-:W-:Y:S02]  /*2770*/  ISETP.GE.AND P0, PT, R5, RZ, PT ;  /* 0x000000ff0500720c */ /* 0x000fe40003f06270 */
[----:B------:R-:W-:-:S04]  /*2780*/  IADD3 R5, PT, PT, R4, -0xfc, RZ ;  /* 0xffffff0404057810 */ /* 0x000fc80007ffe0ff */
[----:B------:R-:W-:-:S07]  /*2790*/  SHF.R.U32.HI R5, RZ, R5, R8 ;  /* 0x00000005ff057219 */ /* 0x000fce0000011608 */
[----:B------:R-:W-:-:S05]  /*27a0*/  @!P0 IADD3 R5, PT, PT, R5, 0x1, RZ ;  /* 0x0000000105058810 */ /* 0x000fca0007ffe0ff */
[----:B------:R-:W-:-:S05]  /*27b0*/  @!P1 IMAD.SHL.U32 R5, R5, 0x2, RZ ;  /* 0x0000000205059824 */ /* 0x000fca00078e00ff */
[----:B------:R-:W-:Y:S01]  /*27c0*/  LOP3.LUT R4, R5, 0x80000000, R0, 0xf8, !PT ;  /* 0x8000000005047812 */ /* 0x000fe200078ef800 */
[----:B------:R-:W-:Y:S06]  /*27d0*/  BRA `(.L_x_58) ;  /* 0x0000000000047947 */ /* 0x000fec0003800000 */
.L_x_59:
[----:B------:R0:W1:Y:S02]  /*27e0*/  MUFU.RCP R4, R0 ;  /* 0x0000000000047308 */ /* 0x0000640000001000 */
.L_x_58:
[----:B0123--:R-:W-:Y:S01]  /*27f0*/  MOV R0, R4 ;  /* 0x0000000400007202 */ /* 0x00ffe20000000f00 */
[----:B------:R-:W-:Y:S01]  /*2800*/  IMAD.MOV.U32 R5, RZ, RZ, 0x0 ;  /* 0x00000000ff057424 */ /* 0x000fe200078e00ff */
[----:B------:R-:W-:-:S04]  /*2810*/  MOV R4, R2 ;  /* 0x0000000200047202 */ /* 0x000fc80000000f00 */
[----:B------:R-:W-:Y:S05]  /*2820*/  RET.REL.NODEC R4 `(rsi_many_series_one_param_f32) ;  /* 0xffffffd404f47950 */ /* 0x000fea0003c3ffff */
        .weak           $__internal_1_$__cuda_sm3x_div_rn_noftz_f32_slowpath
        .type           $__internal_1_$__cuda_sm3x_div_rn_noftz_f32_slowpath,@function
        .size           $__internal_1_$__cuda_sm3x_div_rn_noftz_f32_slowpath,(.L_x_163 - $__internal_1_$__cuda_sm3x_div_rn_noftz_f32_slowpath)
$__internal_1_$__cuda_sm3x_div_rn_noftz_f32_slowpath:
[--C-:B------:R-:W-:Y:S01]  /*2830*/  SHF.R.U32.HI R10, RZ, 0x17, R11.reuse ;  /* 0x00000017ff0a7819 */ /* 0x100fe2000001160b */
[----:B------:R-:W-:Y:S01]  /*2840*/  BSSY.RECONVERGENT B1, `(.L_x_60) ;  /* 0x0000065000017945 */ /* 0x000fe20003800200 */
[----:B------:R-:W-:Y:S01]  /*2850*/  SHF.R.U32.HI R24, RZ, 0x17, R0 ;  /* 0x00000017ff187819 */ /* 0x000fe20000011600 */
[----:B------:R-:W-:Y:S01]  /*2860*/  IMAD.MOV.U32 R25, RZ, RZ, R11 ;  /* 0x000000ffff197224 */ /* 0x000fe200078e000b */
[----:B------:R-:W-:Y:S02]  /*2870*/  LOP3.LUT R10, R10, 0xff, RZ, 0xc0, !PT ;  /* 0x000000ff0a0a7812 */ /* 0x000fe400078ec0ff */
[----:B------:R-:W-:Y:S02]  /*2880*/  LOP3.LUT R24, R24, 0xff, RZ, 0xc0, !PT ;  /* 0x000000ff18187812 */ /* 0x000fe400078ec0ff */
[----:B------:R-:W-:-:S04]  /*2890*/  IADD3 R23, PT, PT, R10, -0x1, RZ ;  /* 0xffffffff0a177810 */ /* 0x000fc80007ffe0ff */
[----:B------:R-:W-:Y:S02]  /*28a0*/  ISETP.GT.U32.AND P0, PT, R23, 0xfd, PT ;  /* 0x000000fd1700780c */ /* 0x000fe40003f04070 */
[----:B------:R-:W-:-:S04]  /*28b0*/  IADD3 R23, PT, PT, R24, -0x1, RZ ;  /* 0xffffffff18177810 */ /* 0x000fc80007ffe0ff */
[----:B------:R-:W-:-:S13]  /*28c0*/  ISETP.GT.U32.OR P0, PT, R23, 0xfd, P0 ;  /* 0x000000fd1700780c */ /* 0x000fda0000704470 */
[----:B------:R-:W-:Y:S01]  /*28d0*/  @!P0 MOV R23, RZ ;  /* 0x000000ff00178202 */ /* 0x000fe20000000f00 */
[----:B------:R-:W-:Y:S06]  /*28e0*/  @!P0 BRA `(.L_x_61) ;  /* 0x0000000000648947 */ /* 0x000fec0003800000 */
[----:B------:R-:W-:Y:S02]  /*28f0*/  FSETP.GTU.FTZ.AND P0, PT, |R0|, +INF , PT ;  /* 0x7f8000000000780b */ /* 0x000fe40003f1c200 */
[----:B------:R-:W-:-:S04]  /*2900*/  FSETP.GTU.FTZ.AND P1, PT, |R11|, +INF , PT ;  /* 0x7f8000000b00780b */ /* 0x000fc80003f3c200 */
[----:B------:R-:W-:-:S13]  /*2910*/  PLOP3.LUT P0, PT, P0, P1, PT, 0xf8, 0x8f ;  /* 0x00000000008f781c */ /* 0x000fda0000703f70 */
[----:B------:R-:W-:Y:S05]  /*2920*/  @P0 BRA `(.L_x_62) ;  /* 0x0000000400540947 */ /* 0x000fea0003800000 */
[----:B------:R-:W-:-:S13]  /*2930*/  LOP3.LUT P0, RZ, R25, 0x7fffffff, R0, 0xc8, !PT ;  /* 0x7fffffff19ff7812 */ /* 0x000fda000780c800 */
[----:B------:R-:W-:Y:S05]  /*2940*/  @!P0 BRA `(.L_x_63) ;  /* 0x0000000400448947 */ /* 0x000fea0003800000 */
[C---:B------:R-:W-:Y:S02]  /*2950*/  FSETP.NEU.FTZ.AND P2, PT, |R0|.reuse, +INF , PT ;  /* 0x7f8000000000780b */ /* 0x040fe40003f5d200 */
[----:B------:R-:W-:Y:S02]  /*2960*/  FSETP.NEU.FTZ.AND P1, PT, |R11|, +INF , PT ;  /* 0x7f8000000b00780b */ /* 0x000fe40003f3d200 */
[----:B------:R-:W-:-:S11]  /*2970*/  FSETP.NEU.FTZ.AND P0, PT, |R0|, +INF , PT ;  /* 0x7f8000000000780b */ /* 0x000fd60003f1d200 */
[----:B------:R-:W-:Y:S05]  /*2980*/  @!P1 BRA !P2, `(.L_x_63) ;  /* 0x0000000400349947 */ /* 0x000fea0005000000 */
[----:B------:R-:W-:-:S04]  /*2990*/  LOP3.LUT P2, RZ, R0, 0x7fffffff, RZ, 0xc0, !PT ;  /* 0x7fffffff00ff7812 */ /* 0x000fc8000784c0ff */
[----:B------:R-:W-:-:S13]  /*29a0*/  PLOP3.LUT P1, PT, P1, P2, PT, 0x2f, 0xf2 ;  /* 0x0000000000f2781c */ /* 0x000fda0000f24577 */
[----:B------:R-:W-:Y:S05]  /*29b0*/  @P1 BRA `(.L_x_64) ;  /* 0x0000000400201947 */ /* 0x000fea0003800000 */
[----:B------:R-:W-:-:S04]  /*29c0*/  LOP3.LUT P1, RZ, R25, 0x7fffffff, RZ, 0xc0, !PT ;  /* 0x7fffffff19ff7812 */ /* 0x000fc8000782c0ff */
[----:B------:R-:W-:-:S13]  /*29d0*/  PLOP3.LUT P0, PT, P0, P1, PT, 0x2f, 0xf2 ;  /* 0x0000000000f2781c */ /* 0x000fda0000702577 */
[----:B------:R-:W-:Y:S05]  /*29e0*/  @P0 BRA `(.L_x_65) ;  /* 0x0000000400080947 */ /* 0x000fea0003800000 */
[----:B------:R-:W-:-:S04]  /*29f0*/  IADD3 R23, PT, PT, R24, -0x1, RZ ;  /* 0xffffffff18177810 */ /* 0x000fc80007ffe0ff */
[----:B------:R-:W-:Y:S01]  /*2a00*/  ISETP.GE.AND P0, PT, R23, RZ, PT ;  /* 0x000000ff1700720c */ /* 0x000fe20003f06270 */
[----:B------:R-:W-:-:S05]  /*2a10*/  VIADD R23, R10, 0xffffffff ;  /* 0xffffffff0a177836 */ /* 0x000fca0000000000 */
[----:B------:R-:W-:-:S07]  /*2a20*/  ISETP.GE.AND P1, PT, R23, RZ, PT ;  /* 0x000000ff1700720c */ /* 0x000fce0003f26270 */
[----:B------:R-:W-:Y:S01]  /*2a30*/  @P0 MOV R23, RZ ;  /* 0x000000ff00170202 */ /* 0x000fe20000000f00 */
[----:B------:R-:W-:Y:S01]  /*2a40*/  @!P0 FFMA R0, R0, 1.84467440737095516160e+19, RZ ;  /* 0x5f80000000008823 */ /* 0x000fe200000000ff */
[----:B------:R-:W-:-:S04]  /*2a50*/  @!P0 MOV R23, 0xffffffc0 ;  /* 0xffffffc000178802 */ /* 0x000fc80000000f00 */
[----:B------:R-:W-:Y:S01]  /*2a60*/  @!P1 FFMA R25, R11, 1.84467440737095516160e+19, RZ ;  /* 0x5f8000000b199823 */ /* 0x000fe200000000ff */
[----:B------:R-:W-:-:S07]  /*2a70*/  @!P1 VIADD R23, R23, 0x40 ;  /* 0x0000004017179836 */ /* 0x000fce0000000000 */
.L_x_61:
[----:B------:R-:W-:Y:S01]  /*2a80*/  LEA R11, R10, 0xc0800000, 0x17 ;  /* 0xc08000000a0b7811 */ /* 0x000fe200078eb8ff */
[----:B------:R-:W-:Y:S01]  /*2a90*/  BSSY.RECONVERGENT B2, `(.L_x_66) ;  /* 0x0000036000027945 */ /* 0x000fe20003800200 */
[----:B------:R-:W-:Y:S02]  /*2aa0*/  IADD3 R24, PT, PT, R24, -0x7f, RZ ;  /* 0xffffff8118187810 */ /* 0x000fe40007ffe0ff */
[----:B------:R-:W-:Y:S02]  /*2ab0*/  IADD3 R25, PT, PT, -R11, R25, RZ ;  /* 0x000000190b197210 */ /* 0x000fe40007ffe1ff */
[C---:B------:R-:W-:Y:S01]  /*2ac0*/  IADD3 R10, PT, PT, R24.reuse, 0x7f, -R10 ;  /* 0x0000007f180a7810 */ /* 0x040fe20007ffe80a */
[----:B------:R-:W-:Y:S01]  /*2ad0*/  IMAD R0, R24, -0x800000, R0 ;  /* 0xff80000018007824 */ /* 0x000fe200078e0200 */
[----:B------:R0:W1:Y:S03]  /*2ae0*/  MUFU.RCP R11, R25 ;  /* 0x00000019000b7308 */ /* 0x0000660000001000 */
[----:B------:R-:W-:-:S02]  /*2af0*/  IMAD.IADD R23, R10, 0x1, R23 ;  /* 0x000000010a177824 */ /* 0x000fc400078e0217 */
[----:B0-----:R-:W-:-:S04]  /*2b00*/  FADD.FTZ R25, -R25, -RZ ;  /* 0x800000ff19197221 */ /* 0x001fc80000010100 */
[----:B-1----:R-:W-:-:S04]  /*2b10*/  FFMA R24, R11, R25, 1 ;  /* 0x3f8000000b187423 */ /* 0x002fc80000000019 */
[----:B------:R-:W-:-:S04]  /*2b20*/  FFMA R11, R11, R24, R11 ;  /* 0x000000180b0b7223 */ /* 0x000fc8000000000b */
[----:B------:R-:W-:-:S04]  /*2b30*/  FFMA R24, R0, R11, RZ ;  /* 0x0000000b00187223 */ /* 0x000fc800000000ff */
[----:B------:R-:W-:-:S04]  /*2b40*/  FFMA R10, R25, R24, R0 ;  /* 0x00000018190a7223 */ /* 0x000fc80000000000 */
[----:B------:R-:W-:-:S04]  /*2b50*/  FFMA R10, R11, R10, R24 ;  /* 0x0000000a0b0a7223 */ /* 0x000fc80000000018 */
[----:B------:R-:W-:-:S04]  /*2b60*/  FFMA R25, R25, R10, R0 ;  /* 0x0000000a19197223 */ /* 0x000fc80000000000 */
[----:B------:R-:W-:-:S05]  /*2b70*/  FFMA R0, R11, R25, R10 ;  /* 0x000000190b007223 */ /* 0x000fca000000000a */
[----:B------:R-:W-:-:S04]  /*2b80*/  SHF.R.U32.HI R24, RZ, 0x17, R0 ;  /* 0x00000017ff187819 */ /* 0x000fc80000011600 */
[----:B------:R-:W-:-:S04]  /*2b90*/  LOP3.LUT R24, R24, 0xff, RZ, 0xc0, !PT ;  /* 0x000000ff18187812 */ /* 0x000fc800078ec0ff */
[----:B------:R-:W-:-:S04]  /*2ba0*/  IADD3 R24, PT, PT, R24, R23, RZ ;  /* 0x0000001718187210 */ /* 0x000fc80007ffe0ff */
[----:B------:R-:W-:-:S04]  /*2bb0*/  IADD3 R26, PT, PT, R24, -0x1, RZ ;  /* 0xffffffff181a7810 */ /* 0x000fc80007ffe0ff */
[----:B------:R-:W-:-:S13]  /*2bc0*/  ISETP.GE.U32.AND P0, PT, R26, 0xfe, PT ;  /* 0x000000fe1a00780c */ /* 0x000fda0003f06070 */
[----:B------:R-:W-:Y:S05]  /*2bd0*/  @!P0 BRA `(.L_x_67) ;  /* 0x0000000000808947 */ /* 0x000fea0003800000 */
[----:B------:R-:W-:-:S13]  /*2be0*/  ISETP.GT.AND P0, PT, R24, 0xfe, PT ;  /* 0x000000fe1800780c */ /* 0x000fda0003f04270 */
[----:B------:R-:W-:Y:S05]  /*2bf0*/  @P0 BRA `(.L_x_68) ;  /* 0x00000000006c0947 */ /* 0x000fea0003800000 */
[----:B------:R-:W-:-:S13]  /*2c00*/  ISETP.GE.AND P0, PT, R24, 0x1, PT ;  /* 0x000000011800780c */ /* 0x000fda0003f06270 */
[----:B------:R-:W-:Y:S05]  /*2c10*/  @P0 BRA `(.L_x_69) ;  /* 0x0000000000740947 */ /* 0x000fea0003800000 */
[----:B------:R-:W-:Y:S02]  /*2c20*/  ISETP.GE.AND P0, PT, R24, -0x18, PT ;  /* 0xffffffe81800780c */ /* 0x000fe40003f06270 */
[----:B------:R-:W-:-:S11]  /*2c30*/  LOP3.LUT R0, R0, 0x80000000, RZ, 0xc0, !PT ;  /* 0x8000000000007812 */ /* 0x000fd600078ec0ff */
[----:B------:R-:W-:Y:S05]  /*2c40*/  @!P0 BRA `(.L_x_69) ;  /* 0x0000000000688947 */ /* 0x000fea0003800000 */
[CCC-:B------:R-:W-:Y:S01]  /*2c50*/  FFMA.RP R23, R11.reuse, R25.reuse, R10.reuse ;  /* 0x000000190b177223 */ /* 0x1c0fe2000000800a */
[CCC-:B------:R-:W-:Y:S01]  /*2c60*/  FFMA.RM R26, R11.reuse, R25.reuse, R10.reuse ;  /* 0x000000190b1a7223 */ /* 0x1c0fe2000000400a */
[----:B------:R-:W-:Y:S01]  /*2c70*/  FFMA.RZ R10, R11, R25, R10 ;  /* 0x000000190b0a7223 */ /* 0x000fe2000000c00a */
[C---:B------:R-:W-:Y:S01]  /*2c80*/  VIADD R11, R24.reuse, 0x20 ;  /* 0x00000020180b7836 */ /* 0x040fe20000000000 */
[C---:B------:R-:W-:Y:S02]  /*2c90*/  ISETP.NE.AND P2, PT, R24.reuse, RZ, PT ;  /* 0x000000ff1800720c */ /* 0x040fe40003f45270 */
[----:B------:R-:W-:Y:S02]  /*2ca0*/  ISETP.NE.AND P1, PT, R24, RZ, PT ;  /* 0x000000ff1800720c */ /* 0x000fe40003f25270 */
[----:B------:R-:W-:Y:S02]  /*2cb0*/  LOP3.LUT R10, R10, 0x7fffff, RZ, 0xc0, !PT ;  /* 0x007fffff0a0a7812 */ /* 0x000fe400078ec0ff */
[----:B------:R-:W-:-:S02]  /*2cc0*/  IADD3 R24, PT, PT, -R24, RZ, RZ ;  /* 0x000000ff18187210 */ /* 0x000fc40007ffe1ff */
[----:B------:R-:W-:Y:S02]  /*2cd0*/  LOP3.LUT R10, R10, 0x800000, RZ, 0xfc, !PT ;  /* 0x008000000a0a7812 */ /* 0x000fe400078efcff */
[----:B------:R-:W-:Y:S02]  /*2ce0*/  FSETP.NEU.FTZ.AND P0, PT, R23, R26, PT ;  /* 0x0000001a1700720b */ /* 0x000fe40003f1d000 */
[----:B------:R-:W-:Y:S02]  /*2cf0*/  SHF.L.U32 R11, R10, R11, RZ ;  /* 0x0000000b0a0b7219 */ /* 0x000fe400000006ff */
[----:B------:R-:W-:Y:S02]  /*2d00*/  SEL R23, R24, RZ, P2 ;  /* 0x000000ff18177207 */ /* 0x000fe40001000000 */
[----:B------:R-:W-:Y:S02]  /*2d10*/  ISETP.NE.AND P1, PT, R11, RZ, P1 ;  /* 0x000000ff0b00720c */ /* 0x000fe40000f25270 */
[----:B------:R-:W-:-:S02]  /*2d20*/  SHF.R.U32.HI R23, RZ, R23, R10 ;  /* 0x00000017ff177219 */ /* 0x000fc4000001160a */
[----:B------:R-:W-:Y:S02]  /*2d30*/  PLOP3.LUT P0, PT, P0, P1, PT, 0xf8, 0x8f ;  /* 0x00000000008f781c */ /* 0x000fe40000703f70 */
[----:B------:R-:W-:Y:S02]  /*2d40*/  SHF.R.U32.HI R11, RZ, 0x1, R23 ;  /* 0x00000001ff0b7819 */ /* 0x000fe40000011617 */
[----:B------:R-:W-:-:S04]  /*2d50*/  SEL R10, RZ, 0x1, !P0 ;  /* 0x00000001ff0a7807 */ /* 0x000fc80004000000 */
[----:B------:R-:W-:-:S04]  /*2d60*/  LOP3.LUT R10, R10, 0x1, R11, 0xf8, !PT ;  /* 0x000000010a0a7812 */ /* 0x000fc800078ef80b */
[----:B------:R-:W-:-:S04]  /*2d70*/  LOP3.LUT R10, R10, R23, RZ, 0xc0, !PT ;  /* 0x000000170a0a7212 */ /* 0x000fc800078ec0ff */
[----:B------:R-:W-:-:S04]  /*2d80*/  IADD3 R10, PT, PT, R11, R10, RZ ;  /* 0x0000000a0b0a7210 */ /* 0x000fc80007ffe0ff */
[----:B------:R-:W-:Y:S01]  /*2d90*/  LOP3.LUT R0, R10, R0, RZ, 0xfc, !PT ;  /* 0x000000000a007212 */ /* 0x000fe200078efcff */
[----:B------:R-:W-:Y:S06]  /*2da0*/  BRA `(.L_x_69) ;  /* 0x0000000000107947 */ /* 0x000fec0003800000 */
.L_x_68:
[----:B------:R-:W-:-:S04]  /*2db0*/  LOP3.LUT R0, R0, 0x80000000, RZ, 0xc0, !PT ;  /* 0x8000000000007812 */ /* 0x000fc800078ec0ff */
[----:B------:R-:W-:Y:S01]  /*2dc0*/  LOP3.LUT R0, R0, 0x7f800000, RZ, 0xfc, !PT ;  /* 0x7f80000000007812 */ /* 0x000fe200078efcff */
[----:B------:R-:W-:Y:S06]  /*2dd0*/  BRA `(.L_x_69) ;  /* 0x0000000000047947 */ /* 0x000fec0003800000 */
.L_x_67:
[----:B------:R-:W-:-:S07]  /*2de0*/  IMAD R0, R23, 0x800000, R0 ;  /* 0x0080000017007824 */ /* 0x000fce00078e0200 */
.L_x_69:
[----:B------:R-:W-:Y:S05]  /*2df0*/  BSYNC.RECONVERGENT B2 ;  /* 0x0000000000027941 */ /* 0x000fea0003800200 */
.L_x_66:
[----:B------:R-:W-:Y:S05]  /*2e00*/  BRA `(.L_x_70) ;  /* 0x0000000000207947 */ /* 0x000fea0003800000 */
.L_x_65:
[----:B------:R-:W-:-:S04]  /*2e10*/  LOP3.LUT R0, R25, 0x80000000, R0, 0x48, !PT ;  /* 0x8000000019007812 */ /* 0x000fc800078e4800 */
[----:B------:R-:W-:Y:S01]  /*2e20*/  LOP3.LUT R0, R0, 0x7f800000, RZ, 0xfc, !PT ;  /* 0x7f80000000007812 */ /* 0x000fe200078efcff */
[----:B------:R-:W-:Y:S06]  /*2e30*/  BRA `(.L_x_70) ;  /* 0x0000000000147947 */ /* 0x000fec0003800000 */
.L_x_64:
[----:B------:R-:W-:Y:S01]  /*2e40*/  LOP3.LUT R0, R25, 0x80000000, R0, 0x48, !PT ;  /* 0x8000000019007812 */ /* 0x000fe200078e4800 */
[----:B------:R-:W-:Y:S06]  /*2e50*/  BRA `(.L_x_70) ;  /* 0x00000000000c7947 */ /* 0x000fec0003800000 */
.L_x_63:
[----:B------:R-:W0:Y:S01]  /*2e60*/  MUFU.RSQ R0, -QNAN ;  /* 0xffc0000000007908 */ /* 0x000e220000001400 */
[----:B------:R-:W-:Y:S05]  /*2e70*/  BRA `(.L_x_70) ;  /* 0x0000000000047947 */ /* 0x000fea0003800000 */
.L_x_62:
[----:B------:R-:W-:-:S07]  /*2e80*/  FADD.FTZ R0, R0, R11 ;  /* 0x0000000b00007221 */ /* 0x000fce0000010000 */
.L_x_70:
[----:B------:R-:W-:Y:S05]  /*2e90*/  BSYNC.RECONVERGENT B1 ;  /* 0x0000000000017941 */ /* 0x000fea0003800200 */
.L_x_60:
[----:B------:R-:W-:Y:S01]  /*2ea0*/  HFMA2 R11, -RZ, RZ, 0, 0 ;  /* 0x00000000ff0b7431 */ /* 0x000fe200000001ff */
[----:B------:R-:W-:-:S04]  /*2eb0*/  MOV R10, R2 ;  /* 0x00000002000a7202 */ /* 0x000fc80000000f00 */
[----:B0-----:R-:W-:Y:S05]  /*2ec0*/  RET.REL.NODEC R10 `(rsi_many_series_one_param_f32) ;  /* 0xffffffd00a4c7950 */ /* 0x001fea0003c3ffff */
.L_x_71:
[----:B------:R-:W-:-:S00]  /*2ed0*/  BRA `(.L_x_71) ;  /* 0xfffffffc00fc7947 */ /* 0x000fc0000383ffff */
[----:B------:R-:W-:-:S00]  /*2ee0*/  NOP ;  /* 0x0000000000007918 */ /* 0x000fc00000000000 */
        /* <DEDUP_REMOVED lines=9> */
.L_x_163:


//--------------------- .text.rsi_batch_f32       --------------------------
	.section	.text.rsi_batch_f32,"ax",@progbits
	.align	128
        .global         rsi_batch_f32
        .type           rsi_batch_f32,@function
        .size           rsi_batch_f32,(.L_x_165 - rsi_batch_f32)
        .other          rsi_batch_f32,@"STO_CUDA_ENTRY STV_DEFAULT"
rsi_batch_f32:
.text.rsi_batch_f32:
[----:B------:R-:W-:Y:S01]  /*0000*/  LDC R1, c[0x0][0x37c] ;  /* 0x0000df00ff017b82 */ /* 0x000fe20000000800 */
[----:B------:R-:W0:Y:S01]  /*0010*/  S2R R6, SR_TID.X ;  /* 0x0000000000067919 */ /* 0x000e220000002100 */
[----:B------:R-:W1:Y:S01]  /*0020*/  LDCU UR4, c[0x0][0x360] ;  /* 0x00006c00ff0477ac */ /* 0x000e620008000800 */
[----:B------:R-:W2:Y:S01]  /*0030*/  S2R R5, SR_CTAID.X ;  /* 0x0000000000057919 */ /* 0x000ea20000002500 */
[----:B------:R-:W3:Y:S01]  /*0040*/  LDCU UR5, c[0x0][0x398] ;  /* 0x00007300ff0577ac */ /* 0x000ee20008000800 */
[----:B-1----:R-:W-:Y:S01]  /*0050*/  USHF.R.U32.HI UR4, URZ, 0x5, UR4 ;  /* 0x00000005ff047899 */ /* 0x002fe20008011604 */
[----:B0-----:R-:W-:-:S05]  /*0060*/  SHF.R.U32.HI R0, RZ, 0x5, R6 ;  /* 0x00000005ff007819 */ /* 0x001fca0000011606 */
[----:B--2---:R-:W-:-:S05]  /*0070*/  IMAD R5, R5, UR4, R0 ;  /* 0x0000000405057c24 */ /* 0x004fca000f8e0200 */
[----:B---3--:R-:W-:-:S13]  /*0080*/  ISETP.GE.AND P0, PT, R5, UR5, PT ;  /* 0x0000000505007c0c */ /* 0x008fda000bf06270 */
[----:B------:R-:W-:Y:S05]  /*0090*/  @P0 EXIT ;  /* 0x000000000000094d */ /* 0x000fea0003800000 */
[----:B------:R-:W0:Y:S01]  /*00a0*/  LDC.64 R2, c[0x0][0x388] ;  /* 0x0000e200ff027b82 */ /* 0x000e220000000a00 */
[----:B------:R-:W1:Y:S01]  /*00b0*/  LDCU.64 UR4, c[0x0][0x358] ;  /* 0x00006b00ff0477ac */ /* 0x000e620008000a00 */
[----:B------:R-:W2:Y:S06]  /*00c0*/  LDCU.64 UR6, c[0x0][0x3a0] ;  /* 0x00007400ff0677ac */ /* 0x000eac0008000a00 */
[----:B------:R-:W3:Y:S01]  /*00d0*/  LDC.64 R8, c[0x0][0x390] ;  /* 0x0000e400ff087b82 */ /* 0x000ee20000000a00 */
[----:B0-----:R-:W-:-:S05]  /*00e0*/  IMAD.WIDE R2, R5, 0x4, R2 ;  /* 0x0000000405027825 */ /* 0x001fca00078e0202 */
[----:B-1----:R0:W4:Y:S01]  /*00f0*/  LDG.E.CONSTANT R0, desc[UR4][R2.64] ;  /* 0x0000000402007981 */ /* 0x002122000c1e9900 */
[----:B------:R-:W0:Y:S01]  /*0100*/  LDCU UR8, c[0x0][0x394] ;  /* 0x00007280ff0877ac */ /* 0x000e220008000800 */
[----:B---3--:R-:W-:Y:S01]  /*0110*/  ISETP.GT.AND P0, PT, R9, -0x1, PT ;  /* 0xffffffff0900780c */ /* 0x008fe20003f04270 */
[-C--:B------:R-:W-:Y:S01]  /*0120*/  IMAD.WIDE R4, R5, R8.reuse, RZ ;  /* 0x0000000805047225 */ /* 0x080fe200078e02ff */
[----:B------:R-:W-:-:S03]  /*0130*/  ISETP.LT.AND P2, PT, R9, R8, PT ;  /* 0x000000080900720c */ /* 0x000fc60003f41270 */
[C---:B------:R-:W-:Y:S01]  /*0140*/  IMAD.SHL.U32 R14, R4.reuse, 0x4, RZ ;  /* 0x00000004040e7824 */ /* 0x040fe200078e00ff */
[----:B------:R-:W-:Y:S02]  /*0150*/  SHF.L.U64.HI R15, R4, 0x2, R5 ;  /* 0x00000002040f7819 */ /* 0x000fe40000010205 */
[----:B------:R-:W-:Y:S02]  /*0160*/  LOP3.LUT R5, R6, 0x1f, RZ, 0xc0, !PT ;  /* 0x0000001f06057812 */ /* 0x000fe400078ec0ff */
[----:B--2---:R-:W-:-:S04]  /*0170*/  IADD3 R12, P1, PT, R14, UR6, RZ ;  /* 0x000000060e0c7c10 */ /* 0x004fc8000ff3e0ff */
[----:B------:R-:W-:Y:S01]  /*0180*/  IADD3.X R13, PT, PT, R15, UR7, RZ, P1, !PT ;  /* 0x000000070f0d7c10 */ /* 0x000fe20008ffe4ff */
[----:B0-----:R-:W-:Y:S01]  /*0190*/  IMAD.U32 R3, RZ, RZ, UR8 ;  /* 0x00000008ff037e24 */ /* 0x001fe2000f8e00ff */
[----:B----4-:R-:W-:-:S04]  /*01a0*/  ISETP.GT.AND P0, PT, R0, RZ, P0 ;  /* 0x000000ff0000720c */ /* 0x010fc80000704270 */
[----:B------:R-:W-:-:S13]  /*01b0*/  ISETP.LE.AND P0, PT, R0, R8, P0 ;  /* 0x000000080000720c */ /* 0x000fda0000703270 */
[----:B------:R-:W-:Y:S05]  /*01c0*/  @P0 BRA P2, `(.L_x_72) ;  /* 0x0000000400580947 */ /* 0x000fea0001000000 */
[----:B------:R-:W-:-:S13]  /*01d0*/  ISETP.GE.AND P0, PT, R5, R8, PT ;  /* 0x000000080500720c */ /* 0x000fda0003f06270 */
[----:B------:R-:W-:Y:S05]  /*01e0*/  @P0 EXIT ;  /* 0x000000000000094d */ /* 0x000fea0003800000 */
[----:B------:R-:W-:Y:S01]  /*01f0*/  LOP3.LUT R3, RZ, R5, RZ, 0x33, !PT ;  /* 0x00000005ff037212 */ /* 0x000fe200078e33ff */
[----:B------:R-:W-:Y:S04]  /*0200*/  BSSY.RECONVERGENT B0, `(.L_x_73) ;  /* 0x0000026000007945 */ /* 0x000fe80003800200 */
[----:B------:R-:W-:-:S05]  /*0210*/  IMAD.IADD R3, R3, 0x1, R8 ;  /* 0x0000000103037824 */ /* 0x000fca00078e0208 */
[C---:B------:R-:W-:Y:S02]  /*0220*/  ISETP.GE.U32.AND P1, PT, R3.reuse, 0x1e0, PT ;  /* 0x000001e00300780c */ /* 0x040fe40003f26070 */
[----:B------:R-:W-:-:S04]  /*0230*/  LEA.HI R6, R3, 0x1, RZ, 0x1b ;  /* 0x0000000103067811 */ /* 0x000fc800078fd8ff */
[----:B------:R-:W-:-:S04]  /*0240*/  LOP3.LUT R8, R6, 0xf, RZ, 0xc0, !PT ;  /* 0x0000000f06087812 */ /* 0x000fc800078ec0ff */
[----:B------:R-:W-:-:S03]  /*0250*/  ISETP.NE.AND P0, PT, R8, RZ, PT ;  /* 0x000000ff0800720c */ /* 0x000fc60003f05270 */
[----:B------:R-:W-:Y:S10]  /*0260*/  @!P1 BRA `(.L_x_74) ;  /* 0x00000000007c9947 */ /* 0x000ff40003800000 */
[----:B------:R-:W-:Y:S01]  /*0270*/  IMAD.WIDE.U32 R2, R5, 0x4, R14 ;  /* 0x0000000405027825 */ /* 0x000fe200078e000e */
[----:B------:R-:W-:-:S03]  /*0280*/  LOP3.LUT R0, R6, 0xffffff0, RZ, 0xc0, !PT ;  /* 0x0ffffff006007812 */ /* 0x000fc600078ec0ff */
[----:B------:R-:W-:Y:S01]  /*0290*/  IMAD.MOV.U32 R9, RZ, RZ, 0x7fffffff ;  /* 0x7fffffffff097424 */ /* 0x000fe200078e00ff */
[----:B------:R-:W-:Y:S01]  /*02a0*/  IADD3 R4, P1, PT, R2, UR6, RZ ;  /* 0x0000000602047c10 */ /* 0x000fe2000ff3e0ff */
[----:B------:R-:W-:-:S03]  /*02b0*/  IMAD.MOV R0, RZ, RZ, -R0 ;  /* 0x000000ffff007224 */ /* 0x000fc600078e0a00 */
[----:B------:R-:W-:-:S04]  /*02c0*/  IADD3 R4, P2, PT, R4, 0x400, RZ ;  /* 0x0000040004047810 */ /* 0x000fc80007f5e0ff */
[----:B------:R-:W-:-:S09]  /*02d0*/  IADD3.X R7, PT, PT, RZ, UR7, R3, P2, P1 ;  /* 0x00000007ff077c10 */ /* 0x000fd200097e2403 */
.L_x_75:
[----:B0-----:R-:W-:Y:S01]  /*02e0*/  IMAD.MOV.U32 R2, RZ, RZ, R4 ;  /* 0x000000ffff027224 */ /* 0x001fe200078e0004 */
[----:B------:R-:W-:Y:S01]  /*02f0*/  MOV R3, R7 ;  /* 0x0000000700037202 */ /* 0x000fe20000000f00 */
[----:B------:R-:W-:Y:S02]  /*0300*/  VIADD R0, R0, 0x10 ;  /* 0x0000001000007836 */ /* 0x000fe40000000000 */
[----:B------:R-:W-:Y:S01]  /*0310*/  VIADD R5, R5, 0x200 ;  /* 0x0000020005057836 */ /* 0x000fe20000000000 */
[----:B------:R-:W-:Y:S01]  /*0320*/  IADD3 R4, P2, PT, R2, 0x800, RZ ;  /* 0x0000080002047810 */ /* 0x000fe20007f5e0ff */
[----:B------:R0:W-:Y:S01]  /*0330*/  STG.E desc[UR4][R2.64+-0x400], R9 ;  /* 0xfffc000902007986 */ /* 0x0001e2000c101904 */
[----:B------:R-:W-:-:S03]  /*0340*/  ISETP.NE.AND P1, PT, R0, RZ, PT ;  /* 0x000000ff0000720c */ /* 0x000fc60003f25270 */
[----:B------:R0:W-:Y:S01]  /*0350*/  STG.E desc[UR4][R2.64+-0x380], R9 ;  /* 0xfffc800902007986 */ /* 0x0001e2000c101904 */
[----:B------:R-:W-:-:S03]  /*0360*/  IMAD.X R7, RZ, RZ, R3, P2 ;  /* 0x000000ffff077224 */ /* 0x000fc600010e0603 */
[----:B------:R0:W-:Y:S04]  /*0370*/  STG.E desc[UR4][R2.64+-0x300], R9 ;  /* 0xfffd000902007986 */ /* 0x0001e8000c101904 */
        /* <DEDUP_REMOVED lines=12> */
[----:B------:R0:W-:Y:S01]  /*0440*/  STG.E desc[UR4][R2.64+0x380], R9 ;  /* 0x0003800902007986 */ /* 0x0001e2000c101904 */
[----:B------:R-:W-:Y:S05]  /*0450*/  @P1 BRA `(.L_x_75) ;  /* 0xfffffffc00a01947 */ /* 0x000fea000383ffff */
.L_x_74:
[----:B------:R-:W-:Y:S05]  /*0460*/  BSYNC.RECONVERGENT B0 ;  /* 0x0000000000007941 */ /* 0x000fea0003800200 */
.L_x_73:
[----:B------:R-:W-:Y:S05]  /*0470*/  @!P0 EXIT ;  /* 0x000000000000894d */ /* 0x000fea0003800000 */
[----:B------:R-:W-:Y:S01]  /*0480*/  ISETP.GE.U32.AND P0, PT, R8, 0x8, PT ;  /* 0x000000080800780c */ /* 0x000fe20003f06070 */
[----:B------:R-:W-:Y:S01]  /*0490*/  BSSY.RECONVERGENT B0, `(.L_x_76) ;  /* 0x000000f000007945 */ /* 0x000fe20003800200 */
[----:B------:R-:W-:-:S04]  /*04a0*/  LOP3.LUT R0, R6, 0x7, RZ, 0xc0, !PT ;  /* 0x0000000706007812 */ /* 0x000fc800078ec0ff */
[----:B------:R-:W-:-:S07]  /*04b0*/  ISETP.NE.AND P1, PT, R0, RZ, PT ;  /* 0x000000ff0000720c */ /* 0x000fce0003f25270 */
[----:B------:R-:W-:Y:S06]  /*04c0*/  @!P0 BRA `(.L_x_77) ;  /* 0x00000000002c8947 */ /* 0x000fec0003800000 */
[----:B------:R-:W-:Y:S02]  /*04d0*/  IMAD.MOV.U32 R7, RZ, RZ, 0x7fffffff ;  /* 0x7fffffffff077424 */ /* 0x000fe400078e00ff */
[----:B0-----:R-:W-:-:S04]  /*04e0*/  IMAD.WIDE.U32 R2, R5, 0x4, R12 ;  /* 0x0000000405027825 */ /* 0x001fc800078e000c */
[----:B------:R-:W-:Y:S01]  /*04f0*/  VIADD R5, R5, 0x100 ;  /* 0x0000010005057836 */ /* 0x000fe20000000000 */
[----:B------:R1:W-:Y:S04]  /*0500*/  STG.E desc[UR4][R2.64], R7 ;  /* 0x0000000702007986 */ /* 0x0003e8000c101904 */
[----:B------:R1:W-:Y:S04]  /*0510*/  STG.E desc[UR4][R2.64+0x80], R7 ;  /* 0x0000800702007986 */ /* 0x0003e8000c101904 */
[----:B------:R1:W-:Y:S04]  /*0520*/  STG.E desc[UR4][R2.64+0x100], R7 ;  /* 0x0001000702007986 */ /* 0x0003e8000c101904 */
[----:B------:R1:W-:Y:S04]  /*0530*/  STG.E desc[UR4][R2.64+0x180], R7 ;  /* 0x0001800702007986 */ /* 0x0003e8000c101904 */
[----:B------:R1:W-:Y:S04]  /*0540*/  STG.E desc[UR4][R2.64+0x200], R7 ;  /* 0x0002000702007986 */ /* 0x0003e8000c101904 */
[----:B------:R1:W-:Y:S04]  /*0550*/  STG.E desc[UR4][R2.64+0x280], R7 ;  /* 0x0002800702007986 */ /* 0x0003e8000c101904 */
[----:B------:R1:W-:Y:S04]  /*0560*/  STG.E desc[UR4][R2.64+0x300], R7 ;  /* 0x0003000702007986 */ /* 0x0003e8000c101904 */
[----:B------:R1:W-:Y:S02]  /*0570*/  STG.E desc[UR4][R2.64+0x380], R7 ;  /* 0x0003800702007986 */ /* 0x0003e4000c101904 */
.L_x_77:
[----:B------:R-:W-:Y:S05]  /*0580*/  BSYNC.RECONVERGENT B0 ;  /* 0x0000000000007941 */ /* 0x000fea0003800200 */
.L_x_76:
[----:B------:R-:W-:Y:S05]  /*0590*/  @!P1 EXIT ;  /* 0x000000000000994d */ /* 0x000fea0003800000 */
[----:B------:R-:W-:Y:S02]  /*05a0*/  ISETP.GE.U32.AND P0, PT, R0, 0x4, PT ;  /* 0x000000040000780c */ /* 0x000fe40003f06070 */
[----:B------:R-:W-:-:S04]  /*05b0*/  LOP3.LUT R0, R6, 0x3, RZ, 0xc0, !PT ;  /* 0x0000000306007812 */ /* 0x000fc800078ec0ff */
[----:B------:R-:W-:-:S07]  /*05c0*/  ISETP.NE.AND P1, PT, R0, RZ, PT ;  /* 0x000000ff0000720c */ /* 0x000fce0003f25270 */
[C---:B------:R-:W-:Y:S01]  /*05d0*/  @P0 IMAD.WIDE.U32 R12, R5.reuse, 0x4, R12 ;  /* 0x00000004050c0825 */ /* 0x040fe200078e000c */
[----:B------:R-:W-:-:S03]  /*05e0*/  @P0 IADD3 R5, PT, PT, R5, 0x80, RZ ;  /* 0x0000008005050810 */ /* 0x000fc60007ffe0ff */
[----:B01----:R-:W-:-:S05]  /*05f0*/  @P0 IMAD.MOV.U32 R3, RZ, RZ, 0x7fffffff ;  /* 0x7fffffffff030424 */ /* 0x003fca00078e00ff */
[----:B------:R0:W-:Y:S04]  /*0600*/  @P0 STG.E desc[UR4][R12.64], R3 ;  /* 0x000000030c000986 */ /* 0x0001e8000c101904 */
[----:B------:R0:W-:Y:S04]  /*0610*/  @P0 STG.E desc[UR4][R12.64+0x80], R3 ;  /* 0x000080030c000986 */ /* 0x0001e8000c101904 */
[----:B------:R0:W-:Y:S04]  /*0620*/  @P0 STG.E desc[UR4][R12.64+0x100], R3 ;  /* 0x000100030c000986 */ /* 0x0001e8000c101904 */
[----:B------:R0:W-:Y:S01]  /*0630*/  @P0 STG.E desc[UR4][R12.64+0x180], R3 ;  /* 0x000180030c000986 */ /* 0x0001e2000c101904 */
[----:B------:R-:W-:Y:S05]  /*0640*/  @!P1 EXIT ;  /* 0x000000000000994d */ /* 0x000fea0003800000 */
[----:B------:R-:W-:-:S04]  /*0650*/  IMAD.WIDE.U32 R14, R5, 0x4, R14 ;  /* 0x00000004050e7825 */ /* 0x000fc800078e000e */
[----:B------:R-:W-:Y:S01]  /*0660*/  IMAD.MOV R0, RZ, RZ, -R0 ;  /* 0x000000ffff007224 */ /* 0x000fe200078e0a00 */
[----:B------:R-:W-:Y:S01]  /*0670*/  IADD3 R4, P0, PT, R14, UR6, RZ ;  /* 0x000000060e047c10 */ /* 0x000fe2000ff1e0ff */
[----:B------:R-:W-:-:S03]  /*0680*/  IMAD.MOV.U32 R7, RZ, RZ, 0x7fffffff ;  /* 0x7fffffffff077424 */ /* 0x000fc600078e00ff */
[----:B------:R-:W-:-:S09]  /*0690*/  IADD3.X R5, PT, PT, R15, UR7, RZ, P0, !PT ;  /* 0x000000070f057c10 */ /* 0x000fd200087fe4ff */
.L_x_78:
[----:B------:R-:W-:Y:S02]  /*06a0*/  VIADD R0, R0, 0x1 ;  /* 0x0000000100007836 */ /* 0x000fe40000000000 */
[----:B0-----:R-:W-:Y:S01]  /*06b0*/  IMAD.MOV.U32 R2, RZ, RZ, R4 ;  /* 0x000000ffff027224 */ /* 0x001fe200078e0004 */
[----:B------:R-:W-:Y:S01]  /*06c0*/  IADD3 R4, P1, PT, R4, 0x80, RZ ;  /* 0x0000008004047810 */ /* 0x000fe20007f3e0ff */
[----:B0-----:R-:W-:Y:S01]  /*06d0*/  IMAD.MOV.U32 R3, RZ, RZ, R5 ;  /* 0x000000ffff037224 */ /* 0x001fe200078e0005 */
[----:B------:R-:W-:-:S03]  /*06e0*/  ISETP.NE.AND P0, PT, R0, RZ, PT ;  /* 0x000000ff0000720c */ /* 0x000fc60003f05270 */
[----:B------:R-:W-:Y:S01]  /*06f0*/  IMAD.X R5, RZ, RZ, R5, P1 ;  /* 0x000000ffff057224 */ /* 0x000fe200008e0605 */
[----:B------:R0:W-:Y:S09]  /*0700*/  STG.E desc[UR4][R2.64], R7 ;  /* 0x0000000702007986 */ /* 0x0001f2000c101904 */
[----:B------:R-:W-:Y:S05]  /*0710*/  @!P0 EXIT ;  /* 0x000000000000894d */ /* 0x000fea0003800000 */
[----:B------:R-:W-:Y:S05]  /*0720*/  BRA `(.L_x_78) ;  /* 0xfffffffc00dc7947 */ /* 0x000fea000383ffff */
.L_x_72:
[----:B------:R-:W-:-:S04]  /*0730*/  IADD3 R7, PT, PT, R8, -R9, RZ ;  /* 0x8000000908077210 */ /* 0x000fc80007ffe0ff */
[----:B------:R-:W-:-:S13]  /*0740*/  ISETP.GT.AND P0, PT, R7, R0, PT ;  /* 0x000000000700720c */ /* 0x000fda0003f04270 */
[----:B------:R-:W-:Y:S05]  /*0750*/  @P0 BRA `(.L_x_79) ;  /* 0x0000000400580947 */ /* 0x000fea0003800000 */
        /* <DEDUP_REMOVED lines=17> */
.L_x_82:
[----:B0-----:R-:W-:Y:S02]  /*0870*/  IMAD.MOV.U32 R2, RZ, RZ, R4 ;  /* 0x000000ffff027224 */ /* 0x001fe400078e0004 */
[----:B------:R-:W-:Y:S02]  /*0880*/  IMAD.MOV.U32 R3, RZ, RZ, R7 ;  /* 0x000000ffff037224 */ /* 0x000fe400078e0007 */
[----:B------:R-:W-:Y:S01]  /*0890*/  VIADD R0, R0, 0x10 ;  /* 0x0000001000007836 */ /* 0x000fe20000000000 */
[----:B------:R-:W-:Y:S01]  /*08a0*/  IADD3 R4, P2, PT, R2, 0x800, RZ ;  /* 0x0000080002047810 */ /* 0x000fe20007f5e0ff */
[----:B------:R-:W-:Y:S01]  /*08b0*/  VIADD R5, R5, 0x200 ;  /* 0x0000020005057836 */ /* 0x000fe20000000000 */
[----:B------:R0:W-:Y:S02]  /*08c0*/  STG.E desc[UR4][R2.64+-0x400], R9 ;  /* 0xfffc000902007986 */ /* 0x0001e4000c101904 */
[----:B------:R-:W-:Y:S02]  /*08d0*/  ISETP.NE.AND P1, PT, R0, RZ, PT ;  /* 0x000000ff0000720c */ /* 0x000fe40003f25270 */
[----:B------:R0:W-:Y:S01]  /*08e0*/  STG.E desc[UR4][R2.64+-0x380], R9 ;  /* 0xfffc800902007986 */ /* 0x0001e2000c101904 */
[----:B------:R-:W-:-:S03]  /*08f0*/  IADD3.X R7, PT, PT, RZ, R3, RZ, P2, !PT ;  /* 0x00000003ff077210 */ /* 0x000fc600017fe4ff */
        /* <DEDUP_REMOVED lines=15> */
.L_x_81:
[----:B------:R-:W-:Y:S05]  /*09f0*/  BSYNC.RECONVERGENT B0 ;  /* 0x0000000000007941 */ /* 0x000fea0003800200 */
.L_x_80:
        /* <DEDUP_REMOVED lines=17> */
.L_x_84:
[----:B------:R-:W-:Y:S05]  /*0b10*/  BSYNC.RECONVERGENT B0 ;  /* 0x0000000000007941 */ /* 0x000fea0003800200 */
.L_x_83:
[----:B------:R-:W-:Y:S05]  /*0b20*/  @!P1 EXIT ;  /* 0x000000000000994d */ /* 0x000fea0003800000 */
[----:B------:R-:W-:Y:S02]  /*0b30*/  ISETP.GE.U32.AND P0, PT, R0, 0x4, PT ;  /* 0x000000040000780c */ /* 0x000fe40003f06070 */
[----:B------:R-:W-:-:S04]  /*0b40*/  LOP3.LUT R0, R6, 0x3, RZ, 0xc0, !PT ;  /* 0x0000000306007812 */ /* 0x000fc800078ec0ff */
[----:B------:R-:W-:-:S07]  /*0b50*/  ISETP.NE.AND P1, PT, R0, RZ, PT ;  /* 0x000000ff0000720c */ /* 0x000fce0003f25270 */
[----:B------:R-:W-:-:S04]  /*0b60*/  @P0 IMAD.WIDE.U32 R12, R5, 0x4, R12 ;  /* 0x00000004050c0825 */ /* 0x000fc800078e000c */
[----:B01----:R-:W-:Y:S02]  /*0b70*/  @P0 IMAD.MOV.U32 R3, RZ, RZ, 0x7fffffff ;  /* 0x7fffffffff030424 */ /* 0x003fe400078e00ff */
[----:B------:R-:W-:-:S03]  /*0b80*/  @P0 VIADD R5, R5, 0x80 ;  /* 0x0000008005050836 */ /* 0x000fc60000000000 */
[----:B------:R0:W-:Y:S04]  /*0b90*/  @P0 STG.E desc[UR4][R12.64], R3 ;  /* 0x000000030c000986 */ /* 0x0001e8000c101904 */
[----:B------:R0:W-:Y:S04]  /*0ba0*/  @P0 STG.E desc[UR4][R12.64+0x80], R3 ;  /* 0x000080030c000986 */ /* 0x0001e8000c101904 */
[----:B------:R0:W-:Y:S04]  /*0bb0*/  @P0 STG.E desc[UR4][R12.64+0x100], R3 ;  /* 0x000100030c000986 */ /* 0x0001e8000c101904 */
[----:B------:R0:W-:Y:S01]  /*0bc0*/  @P0 STG.E desc[UR4][R12.64+0x180], R3 ;  /* 0x000180030c000986 */ /* 0x0001e2000c101904 */
[----:B------:R-:W-:Y:S05]  /*0bd0*/  @!P1 EXIT ;  /* 0x000000000000994d */ /* 0x000fea0003800000 */
[----:B------:R-:W-:Y:S01]  /*0be0*/  IMAD.WIDE.U32 R14, R5, 0x4, R14 ;  /* 0x00000004050e7825 */ /* 0x000fe200078e000e */
[----:B------:R-:W-:-:S03]  /*0bf0*/  MOV R7, 0x7fffffff ;  /* 0x7fffffff00077802 */ /* 0x000fc60000000f00 */
[----:B------:R-:W-:Y:S01]  /*0c00*/  IMAD.MOV R0, RZ, RZ, -R0 ;  /* 0x000000ffff007224 */ /* 0x000fe200078e0a00 */
[----:B------:R-:W-:-:S04]  /*0c10*/  IADD3 R4, P0, PT, R14, UR6, RZ ;  /* 0x000000060e047c10 */ /* 0x000fc8000ff1e0ff */
[----:B------:R-:W-:-:S09]  /*0c20*/  IADD3.X R5, PT, PT, R15, UR7, RZ, P0, !PT ;  /* 0x000000070f057c10 */ /* 0x000fd200087fe4ff */
.L_x_85:
[----:B------:R-:W-:Y:S01]  /*0c30*/  IMAD.MOV.U32 R2, RZ, RZ, R4 ;  /* 0x000000ffff027224 */ /* 0x000fe200078e0004 */
[----:B------:R-:W-:Y:S01]  /*0c40*/  IADD3 R4, P1, PT, R4, 0x80, RZ ;  /* 0x0000008004047810 */ /* 0x000fe20007f3e0ff */
[--C-:B0-----:R-:W-:Y:S02]  /*0c50*/  IMAD.MOV.U32 R3, RZ, RZ, R5.reuse ;  /* 0x000000ffff037224 */ /* 0x101fe400078e0005 */
[----:B------:R-:W-:Y:S02]  /*0c60*/  VIADD R0, R0, 0x1 ;  /* 0x0000000100007836 */ /* 0x000fe40000000000 */
[----:B------:R-:W-:Y:S01]  /*0c70*/  IMAD.X R5, RZ, RZ, R5, P1 ;  /* 0x000000ffff057224 */ /* 0x000fe200008e0605 */
[----:B------:R1:W-:Y:S02]  /*0c80*/  STG.E desc[UR4][R2.64], R7 ;  /* 0x0000000702007986 */ /* 0x0003e4000c101904 */
[----:B------:R-:W-:-:S13]  /*0c90*/  ISETP.NE.AND P0, PT, R0, RZ, PT ;  /* 0x000000ff0000720c */ /* 0x000fda0003f05270 */
[----:B-1----:R-:W-:Y:S05]  /*0ca0*/  @P0 BRA `(.L_x_85) ;  /* 0xfffffffc00e00947 */ /* 0x002fea000383ffff */
[----:B------:R-:W-:Y:S05]  /*0cb0*/  EXIT ;  /* 0x000000000000794d */ /* 0x000fea0003800000 */
.L_x_79:
[----:B------:R-:W-:Y:S01]  /*0cc0*/  IMAD.IADD R8, R0, 0x1, R9 ;  /* 0x0000000100087824 */ /* 0x000fe200078e0209 */
[----:B------:R-:W-:Y:S04]  /*0cd0*/  BSSY.RECONVERGENT B0, `(.L_x_86) ;  /* 0x0000058000007945 */ /* 0x000fe80003800200 */
[----:B------:R-:W-:-:S13]  /*0ce0*/  ISETP.GE.AND P0, PT, R5, R8, PT ;  /* 0x000000080500720c */ /* 0x000fda0003f06270 */
[----:B------:R-:W-:Y:S05]  /*0cf0*/  @P0 BRA `(.L_x_87) ;  /* 0x0000000400540947 */ /* 0x000fea0003800000 */
[-C--:B------:R-:W-:Y:S01]  /*0d00*/  LOP3.LUT R7, RZ, R5.reuse, RZ, 0x33, !PT ;  /* 0x00000005ff077212 */ /* 0x080fe200078e33ff */
[----:B------:R-:W-:Y:S04]  /*0d10*/  BSSY.RECONVERGENT B1, `(.L_x_88) ;  /* 0x0000028000017945 */ /* 0x000fe80003800200 */
[----:B------:R-:W-:Y:S01]  /*0d20*/  IMAD.IADD R4, R7, 0x1, R8 ;  /* 0x0000000107047824 */ /* 0x000fe200078e0208 */
[----:B------:R-:W-:-:S04]  /*0d30*/  MOV R7, R5 ;  /* 0x0000000500077202 */ /* 0x000fc80000000f00 */
[C---:B------:R-:W-:Y:S02]  /*0d40*/  ISETP.GE.U32.AND P1, PT, R4.reuse, 0x1e0, PT ;  /* 0x000001e00400780c */ /* 0x040fe40003f26070 */
[----:B------:R-:W-:-:S04]  /*0d50*/  LEA.HI R2, R4, 0x1, RZ, 0x1b ;  /* 0x0000000104027811 */ /* 0x000fc800078fd8ff */
[----:B------:R-:W-:-:S04]  /*0d60*/  LOP3.LUT R18, R2, 0xf, RZ, 0xc0, !PT ;  /* 0x0000000f02127812 */ /* 0x000fc800078ec0ff */
[----:B------:R-:W-:-:S03]  /*0d70*/  ISETP.NE.AND P0, PT, R18, RZ, PT ;  /* 0x000000ff1200720c */ /* 0x000fc60003f05270 */
[----:B------:R-:W-:Y:S10]  /*0d80*/  @!P1 BRA `(.L_x_89) ;  /* 0x0000000000809947 */ /* 0x000ff40003800000 */
[----:B------:R-:W-:Y:S01]  /*0d90*/  IMAD.WIDE.U32 R10, R5, 0x4, R14 ;  /* 0x00000004050a7825 */ /* 0x000fe200078e000e */
[----:B------:R-:W-:-:S03]  /*0da0*/  LOP3.LUT R4, R2, 0xffffff0, RZ, 0xc0, !PT ;  /* 0x0ffffff002047812 */ /* 0x000fc600078ec0ff */
[----:B------:R-:W-:Y:S01]  /*0db0*/  IMAD.MOV.U32 R7, RZ, RZ, R5 ;  /* 0x000000ffff077224 */ /* 0x000fe200078e0005 */
[----:B------:R-:W-:Y:S01]  /*0dc0*/  IADD3 R9, P1, PT, R10, UR6, RZ ;  /* 0x000000060a097c10 */ /* 0x000fe2000ff3e0ff */
[----:B------:R-:W-:Y:S02]  /*0dd0*/  IMAD.MOV.U32 R17, RZ, RZ, 0x7fffffff ;  /* 0x7fffffffff117424 */ /* 0x000fe400078e00ff */
[----:B------:R-:W-:Y:S01]  /*0de0*/  IMAD.MOV R4, RZ, RZ, -R4 ;  /* 0x000000ffff047224 */ /* 0x000fe200078e0a04 */
[----:B------:R-:W-:-:S04]  /*0df0*/  IADD3 R9, P2, PT, R9, 0x400, RZ ;  /* 0x0000040009097810 */ /* 0x000fc80007f5e0ff */
[----:B------:R-:W-:-:S09]  /*0e00*/  IADD3.X R16, PT, PT, RZ, UR7, R11, P2, P1 ;  /* 0x00000007ff107c10 */ /* 0x000fd200097e240b */
.L_x_90:
        /* <DEDUP_REMOVED lines=24> */
.L_x_89:
[----:B------:R-:W-:Y:S05]  /*0f90*/  BSYNC.RECONVERGENT B1 ;  /* 0x0000000000017941 */ /* 0x000fea0003800200 */
.L_x_88:
[----:B------:R-:W-:Y:S05]  /*0fa0*/  @!P0 BRA `(.L_x_87) ;  /* 0x0000000000a88947 */ /* 0x000fea0003800000 */
        /* <DEDUP_REMOVED lines=16> */
.L_x_92:
[----:B------:R-:W-:Y:S05]  /*10b0*/  BSYNC.RECONVERGENT B1 ;  /* 0x0000000000017941 */ /* 0x000fea0003800200 */
.L_x_91:
[----:B------:R-:W-:Y:S05]  /*10c0*/  @!P1 BRA `(.L_x_87) ;  /* 0x0000000000609947 */ /* 0x000fea0003800000 */
[----:B------:R-:W-:Y:S02]  /*10d0*/  ISETP.GE.U32.AND P0, PT, R4, 0x4, PT ;  /* 0x000000040400780c */ /* 0x000fe40003f06070 */
[----:B------:R-:W-:-:S04]  /*10e0*/  LOP3.LUT R2, R2, 0x3, RZ, 0xc0, !PT ;  /* 0x0000000302027812 */ /* 0x000fc800078ec0ff */
[----:B------:R-:W-:-:S07]  /*10f0*/  ISETP.NE.AND P1, PT, R2, RZ, PT ;  /* 0x000000ff0200720c */ /* 0x000fce0003f25270 */
[----:B-1----:R-:W-:Y:S02]  /*1100*/  @P0 IMAD.MOV.U32 R9, RZ, RZ, 0x7fffffff ;  /* 0x7fffffffff090424 */ /* 0x002fe400078e00ff */
[----:B0-----:R-:W-:-:S04]  /*1110*/  @P0 IMAD.WIDE.U32 R10, R7, 0x4, R12 ;  /* 0x00000004070a0825 */ /* 0x001fc800078e000c */
[----:B------:R-:W-:Y:S01]  /*1120*/  @P0 VIADD R7, R7, 0x80 ;  /* 0x0000008007070836 */ /* 0x000fe20000000000 */
[----:B------:R2:W-:Y:S04]  /*1130*/  @P0 STG.E desc[UR4][R10.64], R9 ;  /* 0x000000090a000986 */ /* 0x0005e8000c101904 */
[----:B------:R2:W-:Y:S04]  /*1140*/  @P0 STG.E desc[UR4][R10.64+0x80], R9 ;  /* 0x000080090a000986 */ /* 0x0005e8000c101904 */
[----:B------:R2:W-:Y:S04]  /*1150*/  @P0 STG.E desc[UR4][R10.64+0x100], R9 ;  /* 0x000100090a000986 */ /* 0x0005e8000c101904 */
[----:B------:R2:W-:Y:S01]  /*1160*/  @P0 STG.E desc[UR4][R10.64+0x180], R9 ;  /* 0x000180090a000986 */ /* 0x0005e2000c101904 */
[----:B------:R-:W-:Y:S05]  /*1170*/  @!P1 BRA `(.L_x_87) ;  /* 0x0000000000349947 */ /* 0x000fea0003800000 */
[----:B--2---:R-:W-:Y:S01]  /*1180*/  IMAD.WIDE.U32 R10, R7, 0x4, R14 ;  /* 0x00000004070a7825 */ /* 0x004fe200078e000e */
[----:B------:R-:W-:-:S03]  /*1190*/  IADD3 R2, PT, PT, -R2, RZ, RZ ;  /* 0x000000ff02027210 */ /* 0x000fc60007ffe1ff */
[----:B------:R-:W-:Y:S01]  /*11a0*/  IMAD.MOV.U32 R9, RZ, RZ, 0x7fffffff ;  /* 0x7fffffffff097424 */ /* 0x000fe200078e00ff */
[----:B------:R-:W-:-:S04]  /*11b0*/  IADD3 R4, P0, PT, R10, UR6, RZ ;  /* 0x000000060a047c10 */ /* 0x000fc8000ff1e0ff */
[----:B------:R-:W-:-:S09]  /*11c0*/  IADD3.X R7, PT, PT, R11, UR7, RZ, P0, !PT ;  /* 0x000000070b077c10 */ /* 0x000fd200087fe4ff */
.L_x_93:
[----:B------:R-:W-:Y:S01]  /*11d0*/  IMAD.MOV.U32 R10, RZ, RZ, R4 ;  /* 0x000000ffff0a7224 */ /* 0x000fe200078e0004 */
[----:B------:R-:W-:Y:S01]  /*11e0*/  IADD3 R4, P1, PT, R4, 0x80, RZ ;  /* 0x0000008004047810 */ /* 0x000fe20007f3e0ff */
[--C-:B------:R-:W-:Y:S02]  /*11f0*/  IMAD.MOV.U32 R11, RZ, RZ, R7.reuse ;  /* 0x000000ffff0b7224 */ /* 0x100fe400078e0007 */
[----:B------:R-:W-:Y:S02]  /*1200*/  VIADD R2, R2, 0x1 ;  /* 0x0000000102027836 */ /* 0x000fe40000000000 */
[----:B------:R-:W-:Y:S01]  /*1210*/  IMAD.X R7, RZ, RZ, R7, P1 ;  /* 0x000000ffff077224 */ /* 0x000fe200008e0607 */
[----:B------:R3:W-:Y:S02]  /*1220*/  STG.E desc[UR4][R10.64], R9 ;  /* 0x000000090a007986 */ /* 0x0007e4000c101904 */
[----:B------:R-:W-:-:S13]  /*1230*/  ISETP.NE.AND P0, PT, R2, RZ, PT ;  /* 0x000000ff0200720c */ /* 0x000fda0003f05270 */
[----:B---3--:R-:W-:Y:S05]  /*1240*/  @P0 BRA `(.L_x_93) ;  /* 0xfffffffc00e00947 */ /* 0x008fea000383ffff */
.L_x_87:
[----:B------:R-:W-:Y:S05]  /*1250*/  BSYNC.RECONVERGENT B0 ;  /* 0x0000000000007941 */ /* 0x000fea0003800200 */
.L_x_86:
[----:B------:R-:W-:Y:S01]  /*1260*/  I2FP.F32.U32 R0, R0 ;  /* 0x0000000000007245 */ /* 0x000fe20000201000 */
[----:B------:R-:W-:Y:S03]  /*1270*/  BSSY.RECONVERGENT B0, `(.L_x_94) ;  /* 0x000000d000007945 */ /* 0x000fe60003800200 */
[----:B------:R-:W-:-:S04]  /*1280*/  IADD3 R2, PT, PT, R0, 0x1800000, RZ ;  /* 0x0180000000027810 */ /* 0x000fc80007ffe0ff */
[----:B------:R-:W-:-:S04]  /*1290*/  LOP3.LUT R2, R2, 0x7f800000, RZ, 0xc0, !PT ;  /* 0x7f80000002027812 */ /* 0x000fc800078ec0ff */
[----:B------:R-:W-:-:S13]  /*12a0*/  ISETP.GT.U32.AND P0, PT, R2, 0x1ffffff, PT ;  /* 0x01ffffff0200780c */ /* 0x000fda0003f04070 */
[----:B------:R-:W-:Y:S05]  /*12b0*/  @P0 BRA `(.L_x_95) ;  /* 0x0000000000100947 */ /* 0x000fea0003800000 */
[----:B------:R-:W-:-:S07]  /*12c0*/  MOV R4, 0x12e0 ;  /* 0x000012e000047802 */ /* 0x000fce0000000f00 */
[----:B012---:R-:W-:Y:S05]  /*12d0*/  CALL.REL.NOINC `($__internal_2_$__cuda_sm20_rcp_rn_f32_slowpath) ;  /* 0x0000001c00347944 */ /* 0x007fea0003c00000 */
[----:B------:R-:W-:Y:S01]  /*12e0*/  IMAD.MOV.U32 R4, RZ, RZ, R7 ;  /* 0x000000ffff047224 */ /* 0x000fe200078e0007 */
[----:B------:R-:W-:Y:S06]  /*12f0*/  BRA `(.L_x_96) ;  /* 0x0000000000107947 */ /* 0x000fec0003800000 */
.L_x_95:
[----:B------:R-:W3:Y:S02]  /*1300*/  MUFU.RCP R7, R0 ;  /* 0x0000000000077308 */ /* 0x000ee40000001000 */
[----:B---3--:R-:W-:-:S04]  /*1310*/  FFMA R2, R0, R7, -1 ;  /* 0xbf80000000027423 */ /* 0x008fc80000000007 */
[----:B------:R-:W-:-:S04]  /*1320*/  FADD.FTZ R2, -R2, -RZ ;  /* 0x800000ff02027221 */ /* 0x000fc80000010100 */
[----:B------:R-:W-:-:S07]  /*1330*/  FFMA R4, R7, R2, R7 ;  /* 0x0000000207047223 */ /* 0x000fce0000000007 */
.L_x_96:
[----:B------:R-:W-:Y:S05]  /*1340*/  BSYNC.RECONVERGENT B0 ;  /* 0x0000000000007941 */ /* 0x000fea0003800200 */
.L_x_94:
[----:B------:R-:W-:Y:S01]  /*1350*/  ISETP.NE.AND P0, PT, R5, RZ, PT ;  /* 0x000000ff0500720c */ /* 0x000fe20003f05270 */
[----:B------:R-:W-:Y:S01]  /*1360*/  BSSY.RECONVERGENT B0, `(.L_x_97) ;  /* 0x000003d000007945 */ /* 0x000fe20003800200 */
[----:B------:R-:W-:Y:S02]  /*1370*/  IMAD.MOV.U32 R7, RZ, RZ, RZ ;  /* 0x000000ffff077224 */ /* 0x000fe400078e00ff */
[----:B-12---:R-:W-:Y:S02]  /*1380*/  IMAD.MOV.U32 R9, RZ, RZ, RZ ;  /* 0x000000ffff097224 */ /* 0x006fe400078e00ff */
[----:B------:R-:W-:-:S07]  /*1390*/  IMAD.MOV.U32 R18, RZ, RZ, RZ ;  /* 0x000000ffff127224 */ /* 0x000fce00078e00ff */
[----:B------:R-:W-:Y:S05]  /*13a0*/  @P0 BRA `(.L_x_98) ;  /* 0x0000000000e00947 */ /* 0x000fea0003800000 */
[----:B------:R-:W1:Y:S08]  /*13b0*/  LDC R7, c[0x0][0x394] ;  /* 0x0000e500ff077b82 */ /* 0x000e700000000800 */
[----:B0-----:R-:W1:Y:S08]  /*13c0*/  LDC.64 R16, c[0x0][0x380] ;  /* 0x0000e000ff107b82 */ /* 0x001e700000000a00 */
[----:B------:R-:W0:Y:S01]  /*13d0*/  LDC.64 R10, c[0x0][0x380] ;  /* 0x0000e000ff0a7b82 */ /* 0x000e220000000a00 */
[----:B-1----:R-:W-:-:S05]  /*13e0*/  IMAD.WIDE.U32 R16, R7, 0x4, R16 ;  /* 0x0000000407107825 */ /* 0x002fca00078e0010 */
[----:B------:R1:W5:Y:S01]  /*13f0*/  LDG.E.CONSTANT R0, desc[UR4][R16.64] ;  /* 0x0000000410007981 */ /* 0x000362000c1e9900 */
[----:B------:R-:W-:Y:S01]  /*1400*/  HFMA2 R21, -RZ, RZ, 0, 0 ;  /* 0x00000000ff157431 */ /* 0x000fe200000001ff */
[----:B------:R-:W-:Y:S01]  /*1410*/  BSSY.RELIABLE B1, `(.L_x_99) ;  /* 0x0000013000017945 */ /* 0x000fe20003800100 */
[----:B0-----:R-:W-:-:S07]  /*1420*/  IMAD.MOV.U32 R19, RZ, RZ, RZ ;  /* 0x000000ffff137224 */ /* 0x001fce00078e00ff */
.L_x_100:
[----:B-1----:R-:W-:-:S06]  /*1430*/  IMAD.WIDE.U32 R16, R3, 0x4, R10 ;  /* 0x0000000403107825 */ /* 0x002fcc00078e000a */
[----:B------:R-:W2:Y:S01]  /*1440*/  LDG.E.CONSTANT R17, desc[UR4][R16.64+0x4] ;  /* 0x0000040410117981 */ /* 0x000ea2000c1e9900 */
[----:B------:R-:W-:Y:S02]  /*1450*/  IMAD.MOV.U32 R18, RZ, RZ, 0x1 ;  /* 0x00000001ff127424 */ /* 0x000fe400078e00ff */
[----:B------:R-:W-:Y:S02]  /*1460*/  IMAD.MOV.U32 R7, RZ, RZ, RZ ;  /* 0x000000ffff077224 */ /* 0x000fe400078e00ff */
[----:B------:R-:W-:Y:S02]  /*1470*/  IMAD.MOV.U32 R9, RZ, RZ, RZ ;  /* 0x000000ffff097224 */ /* 0x000fe400078e00ff */
[----:B--2--5:R-:W-:-:S05]  /*1480*/  FADD R2, R17, -R0 ;  /* 0x8000000011027221 */ /* 0x024fca0000000000 */
[----:B------:R-:W-:-:S13]  /*1490*/  FSETP.NE.AND P0, PT, |R2|, +INF , PT ;  /* 0x7f8000000200780b */ /* 0x000fda0003f05200 */
[----:B------:R-:W-:Y:S05]  /*14a0*/  @!P0 BREAK.RELIABLE B1 ;  /* 0x0000000000018942 */ /* 0x000fea0003800100 */
[----:B------:R-:W-:Y:S05]  /*14b0*/  @!P0 BRA `(.L_x_98) ;  /* 0x00000000009c8947 */ /* 0x000fea0003800000 */
[----:B------:R-:W-:Y:S01]  /*14c0*/  VIADD R3, R3, 0x1 ;  /* 0x0000000103037836 */ /* 0x000fe20000000000 */
[CC--:B------:R-:W-:Y:S02]  /*14d0*/  FSETP.GT.AND P0, PT, R17.reuse, R0.reuse, PT ;  /* 0x000000001100720b */ /* 0x0c0fe40003f04000 */
[----:B------:R-:W-:Y:S01]  /*14e0*/  FSETP.GEU.AND P1, PT, R17, R0, PT ;  /* 0x000000001100720b */ /* 0x000fe20003f2e000 */
[----:B------:R-:W-:Y:S01]  /*14f0*/  IMAD.MOV.U32 R0, RZ, RZ, R17 ;  /* 0x000000ffff007224 */ /* 0x000fe200078e0011 */
[----:B------:R-:W-:-:S09]  /*1500*/  ISETP.GE.AND P2, PT, R3, R8, PT ;  /* 0x000000080300720c */ /* 0x000fd20003f46270 */
[C---:B------:R-:W-:Y:S02]  /*1510*/  @P0 FADD R21, R2.reuse, R21 ;  /* 0x0000001502150221 */ /* 0x040fe40000000000 */
[----:B------:R-:W-:Y:S02]  /*1520*/  @!P1 FADD R19, -R2, R19 ;  /* 0x0000001302139221 */ /* 0x000fe40000000100 */
[----:B------:R-:W-:Y:S05]  /*1530*/  @!P2 BRA `(.L_x_100) ;  /* 0xfffffffc00bca947 */ /* 0x000fea000383ffff */
[----:B------:R-:W-:Y:S05]  /*1540*/  BSYNC.RELIABLE B1 ;  /* 0x0000000000017941 */ /* 0x000fea0003800100 */
.L_x_99:
[-C--:B------:R-:W-:Y:S01]  /*1550*/  FMUL R7, R21, R4.reuse ;  /* 0x0000000415077220 */ /* 0x080fe20000400000 */
[----:B------:R-:W-:Y:S01]  /*1560*/  FMUL R10, R19, R4 ;  /* 0x00000004130a7220 */ /* 0x000fe20000400000 */
[----:B------:R-:W-:Y:S01]  /*1570*/  BSSY.RECONVERGENT B1, `(.L_x_101) ;  /* 0x0000015000017945 */ /* 0x000fe20003800200 */
[----:B------:R-:W-:Y:S02]  /*1580*/  MOV R0, 0x42480000 ;  /* 0x4248000000007802 */ /* 0x000fe40000000f00 */
        /* <DEDUP_REMOVED lines=13> */
[----:B------:R-:W-:Y:S01]  /*1660*/  IMAD.MOV.U32 R3, RZ, RZ, R11 ;  /* 0x000000ffff037224 */ /* 0x000fe200078e000b */
[----:B------:R-:W-:-:S07]  /*1670*/  MOV R2, 0x1690 ;  /* 0x0000169000027802 */ /* 0x000fce0000000f00 */
[----:B------:R-:W-:Y:S05]  /*1680*/  CALL.REL.NOINC `($__internal_3_$__cuda_sm3x_div_rn_noftz_f32_slowpath) ;  /* 0x0000001c001c7944 */ /* 0x000fea0003c00000 */
[----:B------:R-:W-:-:S07]  /*1690*/  IMAD.MOV.U32 R2, RZ, RZ, R0 ;  /* 0x000000ffff027224 */ /* 0x000fce00078e0000 */
.L_x_104:
[----:B------:R-:W-:Y:S05]  /*16a0*/  BSYNC.RECONVERGENT B2 ;  /* 0x0000000000027941 */ /* 0x000fea0003800200 */
.L_x_103:
[----:B------:R-:W-:-:S07]  /*16b0*/  IMAD.MOV.U32 R0, RZ, RZ, R2 ;  /* 0x000000ffff007224 */ /* 0x000fce00078e0002 */
.L_x_102:
[----:B------:R-:W-:Y:S05]  /*16c0*/  BSYNC.RECONVERGENT B1 ;  /* 0x0000000000017941 */ /* 0x000fea0003800200 */
.L_x_101:
[----:B------:R-:W-:Y:S01]  /*16d0*/  FMNMX R0, R0, 100, PT ;  /* 0x42c8000000007809 */ /* 0x000fe20003800000 */
[----:B------:R-:W-:-:S03]  /*16e0*/  IMAD.WIDE.U32 R2, R8, 0x4, R12 ;  /* 0x0000000408027825 */ /* 0x000fc600078e000c */
[----:B------:R-:W-:Y:S01]  /*16f0*/  FMNMX R11, RZ, R0, !PT ;  /* 0x00000000ff0b7209 */ /* 0x000fe20007800000 */
[----:B------:R-:W-:Y:S02]  /*1700*/  IMAD.MOV.U32 R9, RZ, RZ, R10 ;  /* 0x000000ffff097224 */ /* 0x000fe400078e000a */
[----:B------:R-:W-:Y:S02]  /*1710*/  IMAD.MOV.U32 R18, RZ, RZ, RZ ;  /* 0x000000ffff127224 */ /* 0x000fe400078e00ff */
[----:B------:R1:W-:Y:S05]  /*1720*/  STG.E desc[UR4][R2.64], R11 ;  /* 0x0000000b02007986 */ /* 0x0003ea000c101904 */
.L_x_98:
[----:B------:R-:W-:Y:S05]  /*1730*/  BSYNC.RECONVERGENT B0 ;  /* 0x0000000000007941 */ /* 0x000fea0003800200 */
.L_x_97:
[----:B------:R-:W-:-:S03]  /*1740*/  UMOV UR8, 0xffffffff ;  /* 0xffffffff00087882 */ /* 0x000fc60000000000 */
[----:B------:R-:W-:Y:S05]  /*1750*/  BRA.DIV UR8, `(.L_x_105) ;  /* 0x0000001608947947 */ /* 0x000fea000b800000 */
[----:B------:R2:W3:Y:S04]  /*1760*/  SHFL.IDX PT, R0, R7, RZ, 0x1f ;  /* 0x00001fff07007589 */ /* 0x0004e800000e0000 */
[----:B------:R2:W4:Y:S04]  /*1770*/  SHFL.IDX PT, R20, R9, RZ, 0x1f ;  /* 0x00001fff09147589 */ /* 0x00052800000e0000 */
[----:B------:R-:W0:Y:S02]  /*1780*/  SHFL.IDX PT, R18, R18, RZ, 0x1f ;  /* 0x00001fff12127589 */ /* 0x000e2400000e0000 */
.L_x_142:
[----:B0-----:R-:W-:-:S13]  /*1790*/  ISETP.NE.AND P0, PT, R18, RZ, PT ;  /* 0x000000ff1200720c */ /* 0x001fda0003f05270 */
[----:B------:R-:W-:Y:S05]  /*17a0*/  @!P0 BRA `(.L_x_106) ;  /* 0x0000000400688947 */ /* 0x000fea0003800000 */
[----:B---3--:R-:W0:Y:S02]  /*17b0*/  LDC R0, c[0x0][0x390] ;  /* 0x0000e400ff007b82 */ /* 0x008e240000000800 */
[----:B0-----:R-:W-:-:S13]  /*17c0*/  ISETP.GE.AND P0, PT, R5, R0, PT ;  /* 0x000000000500720c */ /* 0x001fda0003f06270 */
[----:B------:R-:W-:Y:S05]  /*17d0*/  @P0 EXIT ;  /* 0x000000000000094d */ /* 0x000fea0003800000 */
[----:B-1----:R-:W-:Y:S01]  /*17e0*/  LOP3.LUT R3, RZ, R5, RZ, 0x33, !PT ;  /* 0x00000005ff037212 */ /* 0x002fe200078e33ff */
[----:B------:R-:W-:Y:S03]  /*17f0*/  BSSY.RECONVERGENT B0, `(.L_x_107) ;  /* 0x0000028000007945 */ /* 0x000fe60003800200 */
[----:B------:R-:W-:-:S04]  /*1800*/  IADD3 R3, PT, PT, R3, R0, RZ ;  /* 0x0000000003037210 */ /* 0x000fc80007ffe0ff */
[C---:B------:R-:W-:Y:S02]  /*1810*/  ISETP.GE.U32.AND P1, PT, R3.reuse, 0x1e0, PT ;  /* 0x000001e00300780c */ /* 0x040fe40003f26070 */
[----:B------:R-:W-:-:S04]  /*1820*/  LEA.HI R8, R3, 0x1, RZ, 0x1b ;  /* 0x0000000103087811 */ /* 0x000fc800078fd8ff */
[----:B------:R-:W-:-:S04]  /*1830*/  LOP3.LUT R10, R8, 0xf, RZ, 0xc0, !PT ;  /* 0x0000000f080a7812 */ /* 0x000fc800078ec0ff */
[----:B------:R-:W-:-:S03]  /*1840*/  ISETP.NE.AND P0, PT, R10, RZ, PT ;  /* 0x000000ff0a00720c */ /* 0x000fc60003f05270 */
[----:B------:R-:W-:Y:S10]  /*1850*/  @!P1 BRA `(.L_x_108) ;  /* 0x0000000000849947 */ /* 0x000ff40003800000 */
[----:B------:R-:W0:Y:S01]  /*1860*/  LDCU.64 UR8, c[0x0][0x3a0] ;  /* 0x00007400ff0877ac */ /* 0x000e220008000a00 */
[----:B------:R-:W-:Y:S01]  /*1870*/  LOP3.LUT R3, R6, 0x1f, RZ, 0xc0, !PT ;  /* 0x0000001f06037812 */ /* 0x000fe200078ec0ff */
[----:B--2---:R-:W-:Y:S01]  /*1880*/  IMAD.MOV.U32 R9, RZ, RZ, 0x7fffffff ;  /* 0x7fffffffff097424 */ /* 0x004fe200078e00ff */
[----:B------:R-:W-:-:S03]  /*1890*/  LOP3.LUT R0, R8, 0xffffff0, RZ, 0xc0, !PT ;  /* 0x0ffffff008007812 */ /* 0x000fc600078ec0ff */
[----:B------:R-:W-:-:S04]  /*18a0*/  IMAD.WIDE.U32 R2, R3, 0x4, R14 ;  /* 0x0000000403027825 */ /* 0x000fc800078e000e */
[----:B------:R-:W-:Y:S01]  /*18b0*/  IMAD.MOV R0, RZ, RZ, -R0 ;  /* 0x000000ffff007224 */ /* 0x000fe200078e0a00 */
[----:B0-----:R-:W-:-:S04]  /*18c0*/  IADD3 R4, P1, PT, R2, UR8, RZ ;  /* 0x0000000802047c10 */ /* 0x001fc8000ff3e0ff */
[----:B------:R-:W-:-:S04]  /*18d0*/  IADD3 R4, P2, PT, R4, 0x400, RZ ;  /* 0x0000040004047810 */ /* 0x000fc80007f5e0ff */
[----:B------:R-:W-:-:S09]  /*18e0*/  IADD3.X R7, PT, PT, RZ, UR9, R3, P2, P1 ;  /* 0x00000009ff077c10 */ /* 0x000fd200097e2403 */
.L_x_109:
        /* <DEDUP_REMOVED lines=24> */
.L_x_108:
[----:B------:R-:W-:Y:S05]  /*1a70*/  BSYNC.RECONVERGENT B0 ;  /* 0x0000000000007941 */ /* 0x000fea0003800200 */
.L_x_107:
[----:B------:R-:W-:Y:S05]  /*1a80*/  @!P0 EXIT ;  /* 0x000000000000894d */ /* 0x000fea0003800000 */
[----:B------:R-:W-:Y:S01]  /*1a90*/  ISETP.GE.U32.AND P0, PT, R10, 0x8, PT ;  /* 0x000000080a00780c */ /* 0x000fe20003f06070 */
[----:B------:R-:W-:Y:S01]  /*1aa0*/  BSSY.RECONVERGENT B0, `(.L_x_110) ;  /* 0x000000f000007945 */ /* 0x000fe20003800200 */
[----:B------:R-:W-:-:S04]  /*1ab0*/  LOP3.LUT R0, R8, 0x7, RZ, 0xc0, !PT ;  /* 0x0000000708007812 */ /* 0x000fc800078ec0ff */
[----:B------:R-:W-:-:S07]  /*1ac0*/  ISETP.NE.AND P1, PT, R0, RZ, PT ;  /* 0x000000ff0000720c */ /* 0x000fce0003f25270 */
[----:B------:R-:W-:Y:S06]  /*1ad0*/  @!P0 BRA `(.L_x_111) ;  /* 0x00000000002c8947 */ /* 0x000fec0003800000 */
[----:B--2---:R-:W-:Y:S02]  /*1ae0*/  IMAD.MOV.U32 R7, RZ, RZ, 0x7fffffff ;  /* 0x7fffffffff077424 */ /* 0x004fe400078e00ff */
        /* <DEDUP_REMOVED lines=10> */
.L_x_111:
[----:B------:R-:W-:Y:S05]  /*1b90*/  BSYNC.RECONVERGENT B0 ;  /* 0x0000000000007941 */ /* 0x000fea0003800200 */
.L_x_110:
[----:B------:R-:W-:Y:S05]  /*1ba0*/  @!P1 EXIT ;  /* 0x000000000000994d */ /* 0x000fea0003800000 */
[----:B------:R-:W-:Y:S02]  /*1bb0*/  ISETP.GE.U32.AND P0, PT, R0, 0x4, PT ;  /* 0x000000040000780c */ /* 0x000fe40003f06070 */
[----:B------:R-:W-:-:S04]  /*1bc0*/  LOP3.LUT R0, R8, 0x3, RZ, 0xc0, !PT ;  /* 0x0000000308007812 */ /* 0x000fc800078ec0ff */
[----:B------:R-:W-:-:S07]  /*1bd0*/  ISETP.NE.AND P1, PT, R0, RZ, PT ;  /* 0x000000ff0000720c */ /* 0x000fce0003f25270 */
[----:B------:R-:W-:-:S04]  /*1be0*/  @P0 IMAD.WIDE.U32 R12, R5, 0x4, R12 ;  /* 0x00000004050c0825 */ /* 0x000fc800078e000c */
[----:B01----:R-:W-:-:S05]  /*1bf0*/  @P0 IMAD.MOV.U32 R3, RZ, RZ, 0x7fffffff ;  /* 0x7fffffffff030424 */ /* 0x003fca00078e00ff */
[----:B------:R0:W-:Y:S04]  /*1c00*/  @P0 STG.E desc[UR4][R12.64], R3 ;  /* 0x000000030c000986 */ /* 0x0001e8000c101904 */
[----:B------:R0:W-:Y:S04]  /*1c10*/  @P0 STG.E desc[UR4][R12.64+0x80], R3 ;  /* 0x000080030c000986 */ /* 0x0001e8000c101904 */
[----:B------:R0:W-:Y:S04]  /*1c20*/  @P0 STG.E desc[UR4][R12.64+0x100], R3 ;  /* 0x000100030c000986 */ /* 0x0001e8000c101904 */
[----:B------:R0:W-:Y:S01]  /*1c30*/  @P0 STG.E desc[UR4][R12.64+0x180], R3 ;  /* 0x000180030c000986 */ /* 0x0001e2000c101904 */
[----:B------:R-:W-:Y:S05]  /*1c40*/  @!P1 EXIT ;  /* 0x000000000000994d */ /* 0x000fea0003800000 */
[----:B------:R-:W1:Y:S01]  /*1c50*/  LDCU.64 UR8, c[0x0][0x3a0] ;  /* 0x00007400ff0877ac */ /* 0x000e620008000a00 */
[----:B------:R-:W-:Y:S01]  /*1c60*/  @P0 VIADD R5, R5, 0x80 ;  /* 0x0000008005050836 */ /* 0x000fe20000000000 */
[----:B------:R-:W-:Y:S01]  /*1c70*/  IADD3 R0, PT, PT, -R0, RZ, RZ ;  /* 0x000000ff00007210 */ /* 0x000fe20007ffe1ff */
[----:B--2---:R-:W-:Y:S02]  /*1c80*/  IMAD.MOV.U32 R7, RZ, RZ, 0x7fffffff ;  /* 0x7fffffffff077424 */ /* 0x004fe400078e00ff */
[----:B------:R-:W-:-:S03]  /*1c90*/  IMAD.WIDE.U32 R14, R5, 0x4, R14 ;  /* 0x00000004050e7825 */ /* 0x000fc600078e000e */
[----:B-1----:R-:W-:-:S04]  /*1ca0*/  IADD3 R4, P0, PT, R14, UR8, RZ ;  /* 0x000000080e047c10 */ /* 0x002fc8000ff1e0ff */
[----:B------:R-:W-:-:S09]  /*1cb0*/  IADD3.X R5, PT, PT, R15, UR9, RZ, P0, !PT ;  /* 0x000000090f057c10 */ /* 0x000fd200087fe4ff */
.L_x_112:
        /* <DEDUP_REMOVED lines=9> */
.L_x_106:
[----:B------:R-:W0:Y:S01]  /*1d50*/  LDCU UR8, c[0x0][0x390] ;  /* 0x00007200ff0877ac */ /* 0x000e220008000800 */
[----:B-1----:R-:W-:-:S04]  /*1d60*/  IADD3 R2, PT, PT, R8, 0x1, RZ ;  /* 0x0000000108027810 */ /* 0x002fc80007ffe0ff */
[----:B0-----:R-:W-:-:S13]  /*1d70*/  ISETP.GE.AND P0, PT, R2, UR8, PT ;  /* 0x0000000802007c0c */ /* 0x001fda000bf06270 */
[----:B------:R-:W-:Y:S05]  /*1d80*/  @P0 EXIT ;  /* 0x000000000000094d */ /* 0x000fea0003800000 */
[----:B------:R-:W-:Y:S02]  /*1d90*/  IMAD.IADD R6, R5, 0x1, R8 ;  /* 0x0000000105067824 */ /* 0x000fe400078e0208 */
[----:B--2---:R-:W-:Y:S01]  /*1da0*/  FADD R9, -R4, 1 ;  /* 0x3f80000004097421 */ /* 0x004fe20000000100 */
[----:B------:R-:W-:Y:S02]  /*1db0*/  IMAD.MOV.U32 R8, RZ, RZ, R2 ;  /* 0x000000ffff087224 */ /* 0x000fe400078e0002 */
[C---:B------:R-:W-:Y:S01]  /*1dc0*/  VIADD R7, R6.reuse, 0x41 ;  /* 0x0000004106077836 */ /* 0x040fe20000000000 */
[----:B------:R-:W-:Y:S01]  /*1dd0*/  IADD3 R11, PT, PT, -R6, -0x22, RZ ;  /* 0xffffffde060b7810 */ /* 0x000fe20007ffe1ff */
[----:B------:R-:W-:Y:S02]  /*1de0*/  IMAD.MOV.U32 R10, RZ, RZ, RZ ;  /* 0x000000ffff0a7224 */ /* 0x000fe400078e00ff */
[----:B------:R-:W-:-:S07]  /*1df0*/  IMAD.MOV.U32 R16, RZ, RZ, R7 ;  /* 0x000000ffff107224 */ /* 0x000fce00078e0007 */
.L_x_131:
[----:B0-----:R-:W0:Y:S01]  /*1e00*/  LDC R24, c[0x0][0x390] ;  /* 0x0000e400ff187b82 */ /* 0x001e220000000800 */
[C---:B------:R-:W-:Y:S01]  /*1e10*/  IADD3 R17, PT, PT, R5.reuse, R8, RZ ;  /* 0x0000000805117210 */ /* 0x040fe20007ffe0ff */
[----:B------:R-:W-:Y:S01]  /*1e20*/  IMAD.MOV.U32 R22, RZ, RZ, 0x3f800000 ;  /* 0x3f800000ff167424 */ /* 0x000fe200078e00ff */
[----:B------:R-:W-:Y:S01]  /*1e30*/  ISETP.NE.AND P2, PT, R5, RZ, PT ;  /* 0x000000ff0500720c */ /* 0x000fe20003f45270 */
[----:B------:R-:W-:Y:S01]  /*1e40*/  IMAD.MOV.U32 R23, RZ, RZ, RZ ;  /* 0x000000ffff177224 */ /* 0x000fe200078e00ff */
[----:B------:R-:W-:Y:S01]  /*1e50*/  PLOP3.LUT P0, PT, PT, PT, PT, 0x8, 0x80 ;  /* 0x000000000080781c */ /* 0x000fe20003f0e170 */
[----:B------:R-:W-:Y:S01]  /*1e60*/  IMAD.MOV.U32 R21, RZ, RZ, RZ ;  /* 0x000000ffff157224 */ /* 0x000fe200078e00ff */
[----:B0-----:R-:W-:-:S13]  /*1e70*/  ISETP.GE.AND P1, PT, R17, R24, PT ;  /* 0x000000181100720c */ /* 0x001fda0003f26270 */
[----:B-12---:R-:W-:Y:S05]  /*1e80*/  @P1 BRA `(.L_x_113) ;  /* 0x0000000000301947 */ /* 0x006fea0003800000 */
[----:B------:R-:W0:Y:S02]  /*1e90*/  LDC.64 R2, c[0x0][0x380] ;  /* 0x0000e000ff027b82 */ /* 0x000e240000000a00 */
[----:B0-----:R-:W-:-:S05]  /*1ea0*/  IMAD.WIDE R2, R17, 0x4, R2 ;  /* 0x0000000411027825 */ /* 0x001fca00078e0202 */
[----:B------:R-:W2:Y:S04]  /*1eb0*/  LDG.E.CONSTANT R18, desc[UR4][R2.64] ;  /* 0x0000000402127981 */ /* 0x000ea8000c1e9900 */
[----:B------:R-:W2:Y:S02]  /*1ec0*/  LDG.E.CONSTANT R19, desc[UR4][R2.64+-0x4] ;  /* 0xfffffc0402137981 */ /* 0x000ea4000c1e9900 */
[----:B--2---:R-:W-:-:S05]  /*1ed0*/  FADD R18, R18, -R19 ;  /* 0x8000001312127221 */ /* 0x004fca0000000000 */
[----:B------:R-:W-:-:S04]  /*1ee0*/  FSETP.NE.AND P3, PT, |R18|, +INF , PT ;  /* 0x7f8000001200780b */ /* 0x000fc80003f65200 */
[----:B------:R-:W-:-:S09]  /*1ef0*/  PLOP3.LUT P0, PT, P3, PT, PT, 0x8, 0x80 ;  /* 0x000000000080781c */ /* 0x000fd20001f0e170 */
[-C--:B------:R-:W-:Y:S01]  /*1f00*/  @P3 FMNMX R19, RZ, R18.reuse, !PT ;  /* 0x00000012ff133209 */ /* 0x080fe20007800000 */
[----:B------:R-:W-:Y:S01]  /*1f10*/  @P3 IMAD.MOV.U32 R22, RZ, RZ, R9 ;  /* 0x000000ffff163224 */ /* 0x000fe200078e0009 */
[----:B------:R-:W-:-:S03]  /*1f20*/  @P3 FMNMX R25, RZ, -R18, !PT ;  /* 0x80000012ff193209 */ /* 0x000fc60007800000 */
[-C--:B------:R-:W-:Y:S02]  /*1f30*/  @P3 FMUL R23, R19, R4.reuse ;  /* 0x0000000413173220 */ /* 0x080fe40000400000 */
[----:B------:R-:W-:-:S07]  /*1f40*/  @P3 FMUL R21, R25, R4 ;  /* 0x0000000419153220 */ /* 0x000fce0000400000 */
.L_x_113:
[----:B------:R-:W-:Y:S05]  /*1f50*/  WARPSYNC.ALL ;  /* 0x0000000000007948 */ /* 0x000fea0003800000 */
[----:B------:R-:W-:Y:S01]  /*1f60*/  ISETP.LT.AND P0, PT, R17, R24, P0 ;  /* 0x000000181100720c */ /* 0x000fe20000701270 */
[----:B------:R-:W0:Y:S01]  /*1f70*/  SHFL.UP PT, R3, R22, 0x1, RZ ;  /* 0x0420000016037989 */ /* 0x000e2200000e00ff */
[----:B------:R-:W-:Y:S03]  /*1f80*/  BSSY.RECONVERGENT B0, `(.L_x_114) ;  /* 0x0000076000007945 */ /* 0x000fe60003800200 */
[----:B------:R-:W1:Y:S04]  /*1f90*/  SHFL.UP PT, R2, R23, 0x1, RZ ;  /* 0x0420000017027989 */ /* 0x000e6800000e00ff */
[----:B------:R-:W2:Y:S01]  /*1fa0*/  SHFL.UP PT, R18, R21, 0x1, RZ ;  /* 0x0420000015127989 */ /* 0x000ea200000e00ff */
[C---:B0-----:R-:W-:Y:S01]  /*1fb0*/  @P2 FMUL R3, R22.reuse, R3 ;  /* 0x0000000316032220 */ /* 0x041fe20000400000 */
[C---:B-1----:R-:W-:Y:S01]  /*1fc0*/  @P2 FFMA R23, R22.reuse, R2, R23 ;  /* 0x0000000216172223 */ /* 0x042fe20000000017 */
[----:B--2---:R-:W-:-:S02]  /*1fd0*/  @P2 FFMA R21, R22, R18, R21 ;  /* 0x0000001216152223 */ /* 0x004fc40000000015 */
[----:B------:R-:W-:Y:S02]  /*1fe0*/  @P2 IMAD.MOV.U32 R22, RZ, RZ, R3 ;  /* 0x000000ffff162224 */ /* 0x000fe400078e0003 */
[----:B------:R-:W0:Y:S01]  /*1ff0*/  SHFL.UP PT, R2, R23, 0x2, RZ ;  /* 0x0440000017027989 */ /* 0x000e2200000e00ff */
[----:B------:R-:W-:-:S03]  /*2000*/  ISETP.GE.U32.AND P2, PT, R5, 0x2, PT ;  /* 0x000000020500780c */ /* 0x000fc60003f46070 */
[----:B------:R-:W1:Y:S04]  /*2010*/  SHFL.UP PT, R3, R22, 0x2, RZ ;  /* 0x0440000016037989 */ /* 0x000e6800000e00ff */
[----:B------:R-:W2:Y:S06]  /*2020*/  SHFL.UP PT, R18, R21, 0x2, RZ ;  /* 0x0440000015127989 */ /* 0x000eac00000e00ff */
[C---:B0-----:R-:W-:Y:S01]  /*2030*/  @P2 FFMA R23, R22.reuse, R2, R23 ;  /* 0x0000000216172223 */ /* 0x041fe20000000017 */
[----:B-1----:R-:W-:-:S04]  /*2040*/  @P2 FMUL R3, R22, R3 ;  /* 0x0000000316032220 */ /* 0x002fc80000400000 */
[----:B------:R-:W0:Y:S01]  /*2050*/  SHFL.UP PT, R2, R23, 0x4, RZ ;  /* 0x0480000017027989 */ /* 0x000e2200000e00ff */
[----:B--2---:R-:W-:Y:S01]  /*2060*/  @P2 FFMA R21, R22, R18, R21 ;  /* 0x0000001216152223 */ /* 0x004fe20000000015 */
[----:B------:R-:W-:Y:S02]  /*2070*/  @P2 MOV R22, R3 ;  /* 0x0000000300162202 */ /* 0x000fe40000000f00 */
[----:B------:R-:W-:Y:S02]  /*2080*/  ISETP.GE.U32.AND P2, PT, R5, 0x4, PT ;  /* 0x000000040500780c */ /* 0x000fe40003f46070 */
[----:B------:R-:W1:Y:S04]  /*2090*/  SHFL.UP PT, R18, R21, 0x4, RZ ;  /* 0x0480000015127989 */ /* 0x000e6800000e00ff */
[----:B------:R-:W2:Y:S07]  /*20a0*/  SHFL.UP PT, R3, R22, 0x4, RZ ;  /* 0x0480000016037989 */ /* 0x000eae00000e00ff */
[----:B0-----:R-:W-:-:S05]  /*20b0*/  @P2 FFMA R23, R22, R2, R23 ;  /* 0x0000000216172223 */ /* 0x001fca0000000017 */
[----:B------:R-:W0:Y:S01]  /*20c0*/  SHFL.UP PT, R2, R23, 0x8, RZ ;  /* 0x0500000017027989 */ /* 0x000e2200000e00ff */
[C---:B-1----:R-:W-:Y:S01]  /*20d0*/  @P2 FFMA R21, R22.reuse, R18, R21 ;  /* 0x0000001216152223 */ /* 0x042fe20000000015 */
[----:B--2---:R-:W-:-:S04]  /*20e0*/  @P2 FMUL R3, R22, R3 ;  /* 0x0000000316032220 */ /* 0x004fc80000400000 */
[----:B------:R-:W1:Y:S01]  /*20f0*/  SHFL.UP PT, R18, R21, 0x8, RZ ;  /* 0x0500000015127989 */ /* 0x000e6200000e00ff */
[----:B------:R-:W-:Y:S01]  /*2100*/  @P2 IMAD.MOV.U32 R22, RZ, RZ, R3 ;  /* 0x000000ffff162224 */ /* 0x000fe200078e0003 */
[----:B------:R-:W-:-:S04]  /*2110*/  ISETP.GE.U32.AND P2, PT, R5, 0x8, PT ;  /* 0x000000080500780c */ /* 0x000fc80003f46070 */
[----:B------:R-:W2:Y:S09]  /*2120*/  SHFL.UP PT, R3, R22, 0x8, RZ ;  /* 0x0500000016037989 */ /* 0x000eb200000e00ff */
[----:B0-----:R-:W-:-:S05]  /*2130*/  @P2 FFMA R23, R22, R2, R23 ;  /* 0x0000000216172223 */ /* 0x001fca0000000017 */
[----:B------:R-:W0:Y:S01]  /*2140*/  SHFL.UP PT, R2, R23, 0x10, RZ ;  /* 0x0600000017027989 */ /* 0x000e2200000e00ff */
[----:B-1----:R-:W-:-:S05]  /*2150*/  @P2 FFMA R21, R22, R18, R21 ;  /* 0x0000001216152223 */ /* 0x002fca0000000015 */
[----:B------:R-:W1:Y:S01]  /*2160*/  SHFL.UP PT, R18, R21, 0x10, RZ ;  /* 0x0600000015127989 */ /* 0x000e6200000e00ff */
[----:B--2---:R-:W-:-:S04]  /*2170*/  @P2 FMUL R3, R22, R3 ;  /* 0x0000000316032220 */ /* 0x004fc80000400000 */
[----:B------:R-:W-:Y:S01]  /*2180*/  @P2 IMAD.MOV.U32 R22, RZ, RZ, R3 ;  /* 0x000000ffff162224 */ /* 0x000fe200078e0003 */
[----:B------:R-:W-:-:S04]  /*2190*/  ISETP.GE.U32.AND P2, PT, R5, 0x10, PT ;  /* 0x000000100500780c */ /* 0x000fc80003f46070 */
[----:B------:R-:W2:Y:S09]  /*21a0*/  SHFL.UP PT, R3, R22, 0x10, RZ ;  /* 0x0600000016037989 */ /* 0x000eb200000e00ff */
[C---:B0-----:R-:W-:Y:S01]  /*21b0*/  @P2 FFMA R23, R22.reuse, R2, R23 ;  /* 0x0000000216172223 */ /* 0x041fe20000000017 */
[C---:B-1----:R-:W-:Y:S01]  /*21c0*/  @P2 FFMA R21, R22.reuse, R18, R21 ;  /* 0x0000001216152223 */ /* 0x042fe20000000015 */
[----:B------:R-:W-:Y:S01]  /*21d0*/  VOTE.ANY R18, PT, P0 ;  /* 0x0000000000127806 */ /* 0x000fe200000e0100 */
[----:B--2---:R-:W-:-:S04]  /*21e0*/  @P2 FMUL R3, R22, R3 ;  /* 0x0000000316032220 */ /* 0x004fc80000400000 */
[----:B------:R-:W-:-:S04]  /*21f0*/  @P2 IMAD.MOV.U32 R22, RZ, RZ, R3 ;  /* 0x000000ffff162224 */ /* 0x000fc800078e0003 */
[C---:B---3--:R-:W-:Y:S01]  /*2200*/  FFMA R19, R22.reuse, R0, R23 ;  /* 0x0000000016137223 */ /* 0x048fe20000000017 */
[----:B----4-:R-:W-:Y:S01]  /*2210*/  FFMA R20, R22, R20, R21 ;  /* 0x0000001416147223 */ /* 0x010fe20000000015 */
[----:B------:R-:W-:Y:S06]  /*2220*/  @P1 BRA `(.L_x_115) ;  /* 0x0000000400041947 */ /* 0x000fec0003800000 */
[----:B------:R-:W-:-:S13]  /*2230*/  ISETP.NE.AND P0, PT, R18, RZ, PT ;  /* 0x000000ff1200720c */ /* 0x000fda0003f05270 */
[----:B------:R-:W-:Y:S05]  /*2240*/  @!P0 BRA `(.L_x_116) ;  /* 0x0000000000908947 */ /* 0x000fea0003800000 */
[----:B------:R-:W0:Y:S01]  /*2250*/  BREV R0, R18 ;  /* 0x0000001200007301 */ /* 0x000e220000000000 */
[----:B------:R-:W-:Y:S07]  /*2260*/  BSSY.RECONVERGENT B1, `(.L_x_117) ;  /* 0x0000021000017945 */ /* 0x000fee0003800200 */
[----:B0-----:R-:W0:Y:S02]  /*2270*/  FLO.U32.SH R0, R0 ;  /* 0x0000000000007300 */ /* 0x001e2400000e0400 */
[----:B0-----:R-:W-:-:S13]  /*2280*/  ISETP.GE.AND P0, PT, R5, R0, PT ;  /* 0x000000000500720c */ /* 0x001fda0003f06270 */
[----:B------:R-:W-:Y:S02]  /*2290*/  @P0 IMAD.MOV.U32 R21, RZ, RZ, 0x7fffffff ;  /* 0x7fffffffff150424 */ /* 0x000fe400078e00ff */
[----:B------:R-:W-:-:S05]  /*22a0*/  @P0 IMAD.WIDE R2, R17, 0x4, R12 ;  /* 0x0000000411020825 */ /* 0x000fca00078e020c */
[----:B------:R0:W-:Y:S01]  /*22b0*/  @P0 STG.E desc[UR4][R2.64], R21 ;  /* 0x0000001502000986 */ /* 0x0001e2000c101904 */
[----:B------:R-:W-:Y:S05]  /*22c0*/  @P0 BRA `(.L_x_118) ;  /* 0x0000000000680947 */ /* 0x000fea0003800000 */
[----:B------:R-:W-:Y:S01]  /*22d0*/  FADD R23, R19, R20 ;  /* 0x0000001413177221 */ /* 0x000fe20000000000 */
[----:B------:R-:W-:Y:S01]  /*22e0*/  BSSY.RECONVERGENT B2, `(.L_x_119) ;  /* 0x0000014000027945 */ /* 0x000fe20003800200 */
[----:B------:R-:W-:-:S03]  /*22f0*/  IMAD.MOV.U32 R0, RZ, RZ, 0x42480000 ;  /* 0x42480000ff007424 */ /* 0x000fc600078e00ff */
[----:B------:R-:W-:-:S13]  /*2300*/  FSETP.NEU.AND P0, PT, R23, RZ, PT ;  /* 0x000000ff1700720b */ /* 0x000fda0003f0d000 */
[----:B------:R-:W-:Y:S05]  /*2310*/  @!P0 BRA `(.L_x_120) ;  /* 0x0000000000408947 */ /* 0x000fea0003800000 */
[----:B0-----:R-:W0:Y:S01]  /*2320*/  MUFU.RCP R2, R23 ;  /* 0x0000001700027308 */ /* 0x001e220000001000 */
        /* <DEDUP_REMOVED lines=9> */
[----:B------:R-:W-:Y:S02]  /*23c0*/  MOV R3, R23 ;  /* 0x0000001700037202 */ /* 0x000fe40000000f00 */
[----:B------:R-:W-:-:S07]  /*23d0*/  MOV R2, 0x23f0 ;  /* 0x000023f000027802 */ /* 0x000fce0000000f00 */
[----:B------:R-:W-:Y:S05]  /*23e0*/  CALL.REL.NOINC `($__internal_3_$__cuda_sm3x_div_rn_noftz_f32_slowpath) ;  /* 0x0000000c00c47944 */ /* 0x000fea0003c00000 */
[----:B------:R-:W-:-:S07]  /*23f0*/  IMAD.MOV.U32 R2, RZ, RZ, R0 ;  /* 0x000000ffff027224 */ /* 0x000fce00078e0000 */
.L_x_122:
[----:B------:R-:W-:Y:S05]  /*2400*/  BSYNC.RECONVERGENT B3 ;  /* 0x0000000000037941 */ /* 0x000fea0003800200 */
.L_x_121:
[----:B------:R-:W-:-:S07]  /*2410*/  IMAD.MOV.U32 R0, RZ, RZ, R2 ;  /* 0x000000ffff007224 */ /* 0x000fce00078e0002 */
.L_x_120:
[----:B------:R-:W-:Y:S05]  /*2420*/  BSYNC.RECONVERGENT B2 ;  /* 0x0000000000027941 */ /* 0x000fea0003800200 */
.L_x_119:
[----:B------:R-:W-:Y:S01]  /*2430*/  FMNMX R0, R0, 100, PT ;  /* 0x42c8000000007809 */ /* 0x000fe20003800000 */
[----:B0-----:R-:W-:-:S03]  /*2440*/  IMAD.WIDE R2, R17, 0x4, R12 ;  /* 0x0000000411027825 */ /* 0x001fc600078e020c */
[----:B------:R-:W-:-:S05]  /*2450*/  FMNMX R21, RZ, R0, !PT ;  /* 0x00000000ff157209 */ /* 0x000fca0007800000 */
[----:B------:R1:W-:Y:S02]  /*2460*/  STG.E desc[UR4][R2.64], R21 ;  /* 0x0000001502007986 */ /* 0x0003e4000c101904 */
.L_x_118:
[----:B------:R-:W-:Y:S05]  /*2470*/  BSYNC.RECONVERGENT B1 ;  /* 0x0000000000017941 */ /* 0x000fea0003800200 */
.L_x_117:
[----:B------:R-:W-:Y:S05]  /*2480*/  BRA `(.L_x_123) ;  /* 0x0000000000747947 */ /* 0x000fea0003800000 */
.L_x_116:
[----:B------:R-:W-:Y:S01]  /*2490*/  FADD R21, R19, R20 ;  /* 0x0000001413157221 */ /* 0x000fe20000000000 */
[----:B------:R-:W-:Y:S01]  /*24a0*/  BSSY.RECONVERGENT B1, `(.L_x_124) ;  /* 0x0000014000017945 */ /* 0x000fe20003800200 */
[----:B------:R-:W-:-:S03]  /*24b0*/  IMAD.MOV.U32 R0, RZ, RZ, 0x42480000 ;  /* 0x42480000ff007424 */ /* 0x000fc600078e00ff */
        /* <DEDUP_REMOVED lines=16> */
.L_x_127:
[----:B------:R-:W-:Y:S05]  /*25c0*/  BSYNC.RECONVERGENT B2 ;  /* 0x0000000000027941 */ /* 0x000fea0003800200 */
.L_x_126:
[----:B------:R-:W-:-:S07]  /*25d0*/  MOV R0, R2 ;  /* 0x0000000200007202 */ /* 0x000fce0000000f00 */
.L_x_125:
[----:B------:R-:W-:Y:S05]  /*25e0*/  BSYNC.RECONVERGENT B1 ;  /* 0x0000000000017941 */ /* 0x000fea0003800200 */
.L_x_124:
[----:B------:R-:W-:Y:S01]  /*25f0*/  FMNMX R0, R0, 100, PT ;  /* 0x42c8000000007809 */ /* 0x000fe20003800000 */
[----:B------:R-:W-:-:S03]  /*2600*/  IMAD.WIDE R2, R17, 0x4, R12 ;  /* 0x0000000411027825 */ /* 0x000fc600078e020c */
[----:B------:R-:W-:-:S05]  /*2610*/  FMNMX R17, RZ, R0, !PT ;  /* 0x00000000ff117209 */ /* 0x000fca0007800000 */
[----:B------:R0:W-:Y:S01]  /*2620*/  STG.E desc[UR4][R2.64], R17 ;  /* 0x0000001102007986 */ /* 0x0001e2000c101904 */
[----:B------:R-:W-:Y:S05]  /*2630*/  BRA `(.L_x_128) ;  /* 0x0000000000287947 */ /* 0x000fea0003800000 */
.L_x_115:
[----:B------:R-:W-:-:S13]  /*2640*/  ISETP.NE.AND P0, PT, R18, RZ, PT ;  /* 0x000000ff1200720c */ /* 0x000fda0003f05270 */
[----:B------:R-:W-:Y:S05]  /*2650*/  @!P0 BRA `(.L_x_128) ;  /* 0x0000000000208947 */ /* 0x000fea0003800000 */
.L_x_123:
[----:B01----:R-:W0:Y:S01]  /*2660*/  LDC R3, c[0x0][0x390] ;  /* 0x0000e400ff037b82 */ /* 0x003e220000000800 */
[----:B------:R-:W1:Y:S01]  /*2670*/  BREV R18, R18 ;  /* 0x0000001200127301 */ /* 0x000e620000000000 */
[----:B------:R-:W-:-:S07]  /*2680*/  IMAD.MOV R0, RZ, RZ, -R8 ;  /* 0x000000ffff007224 */ /* 0x000fce00078e0a08 */
[----:B-1----:R-:W1:Y:S01]  /*2690*/  FLO.U32.SH R21, R18 ;  /* 0x0000001200157300 */ /* 0x002e6200000e0400 */
[----:B0-----:R-:W-:-:S05]  /*26a0*/  VIADDMNMX R0, R0, R3, 0x20, PT ;  /* 0x0000002000007446 */ /* 0x001fca0003800103 */
[----:B------:R-:W-:-:S05]  /*26b0*/  VIADD R0, R0, 0xffffffff ;  /* 0xffffffff00007836 */ /* 0x000fca0000000000 */
[----:B-1----:R-:W-:-:S13]  /*26c0*/  ISETP.GT.AND P0, PT, R21, R0, PT ;  /* 0x000000001500720c */ /* 0x002fda0003f04270 */
[----:B------:R-:W-:Y:S05]  /*26d0*/  @!P0 BRA `(.L_x_129) ;  /* 0x0000000000448947 */ /* 0x000fea0003800000 */
.L_x_128:
[----:B------:R-:W-:Y:S05]  /*26e0*/  BSYNC.RECONVERGENT B0 ;  /* 0x0000000000007941 */ /* 0x000fea0003800200 */
.L_x_114:
[----:B0-----:R-:W0:Y:S01]  /*26f0*/  LDC R3, c[0x0][0x390] ;  /* 0x0000e400ff037b82 */ /* 0x001e220000000800 */
[----:B------:R-:W-:Y:S01]  /*2700*/  IMAD.MOV R0, RZ, RZ, -R8 ;  /* 0x000000ffff007224 */ /* 0x000fe200078e0a08 */
[----:B------:R-:W-:-:S04]  /*2710*/  UMOV UR8, 0xffffffff ;  /* 0xffffffff00087882 */ /* 0x000fc80000000000 */
[----:B0-----:R-:W-:-:S05]  /*2720*/  VIADDMNMX R0, R0, R3, 0x20, PT ;  /* 0x0000002000007446 */ /* 0x001fca0003800103 */
[----:B------:R-:W-:Y:S01]  /*2730*/  VIADD R2, R0, 0xffffffff ;  /* 0xffffffff00027836 */ /* 0x000fe20000000000 */
[----:B------:R-:W-:Y:S06]  /*2740*/  BRA.DIV UR8, `(.L_x_130) ;  /* 0x0000000608e47947 */ /* 0x000fec000b800000 */
[----:B------:R0:W1:Y:S04]  /*2750*/  SHFL.IDX PT, R0, R19, R2, 0x1f ;  /* 0x00001f0213007589 */ /* 0x00006800000e0000 */
[----:B------:R0:W2:Y:S02]  /*2760*/  SHFL.IDX PT, R20, R20, R2, 0x1f ;  /* 0x00001f0214147589 */ /* 0x0000a400000e0000 */
.L_x_145:
[----:B------:R-:W-:Y:S01]  /*2770*/  VIADD R8, R8, 0x20 ;  /* 0x0000002008087836 */ /* 0x000fe20000000000 */
[----:B------:R-:W-:Y:S01]  /*2780*/  IADD3 R10, PT, PT, R10, 0x1, RZ ;  /* 0x000000010a0a7810 */ /* 0x000fe20007ffe0ff */
[----:B------:R-:W-:Y:S02]  /*2790*/  VIADD R16, R16, 0x20 ;  /* 0x0000002010107836 */ /* 0x000fe40000000000 */
[----:B------:R-:W-:Y:S01]  /*27a0*/  VIADD R11, R11, 0xffffffe0 ;  /* 0xffffffe00b0b7836 */ /* 0x000fe20000000000 */
[----:B------:R-:W-:Y:S01]  /*27b0*/  ISETP.GE.AND P0, PT, R8, R3, PT ;  /* 0x000000030800720c */ /* 0x000fe20003f06270 */
[----:B------:R-:W-:-:S12]  /*27c0*/  VIADD R6, R6, 0x20 ;  /* 0x0000002006067836 */ /* 0x000fd80000000000 */
[----:B------:R-:W-:Y:S05]  /*27d0*/  @!P0 BRA `(.L_x_131) ;  /* 0xfffffff400888947 */ /* 0x000fea000383ffff */
[----:B------:R-:W-:Y:S05]  /*27e0*/  EXIT ;  /* 0x000000000000794d */ /* 0x000fea0003800000 */
.L_x_129:
[----:B------:R-:W-:-:S05]  /*27f0*/  VIADD R5, R17, 0x20 ;  /* 0x0000002011057836 */ /* 0x000fca0000000000 */
[----:B------:R-:W-:-:S13]  /*2800*/  ISETP.GE.AND P0, PT, R5, R3, PT ;  /* 0x000000030500720c */ /* 0x000fda0003f06270 */
[----:B------:R-:W-:Y:S05]  /*2810*/  @P0 EXIT ;  /* 0x000000000000094d */ /* 0x000fea0003800000 */
[----:B------:R-:W-:Y:S01]  /*2820*/  IMAD R10, R10, 0x20, R7 ;  /* 0x000000200a0a7824 */ /* 0x000fe200078e0207 */
[----:B------:R-:W-:Y:S04]  /*2830*/  BSSY.RECONVERGENT B0, `(.L_x_132) ;  /* 0x000002b000007945 */ /* 0x000fe80003800200 */
[----:B------:R-:W-:-:S04]  /*2840*/  VIMNMX R7, PT, PT, R10, R3, !PT ;  /* 0x000000030a077248 */ /* 0x000fc80007fe0100 */
[----:B------:R-:W-:-:S04]  /*2850*/  IADD3 R7, PT, PT, R7, 0x41, -R10 ;  /* 0x0000004107077810 */ /* 0x000fc80007ffe80a */
[----:B------:R-:W-:-:S04]  /*2860*/  IADD3 R7, PT, PT, R7, -0x22, RZ ;  /* 0xffffffde07077810 */ /* 0x000fc80007ffe0ff */
[C---:B------:R-:W-:Y:S02]  /*2870*/  ISETP.GE.U32.AND P0, PT, R7.reuse, 0x1e0, PT ;  /* 0x000001e00700780c */ /* 0x040fe40003f06070 */
[----:B------:R-:W-:-:S04]  /*2880*/  LEA.HI R0, R7, 0x1, RZ, 0x1b ;  /* 0x0000000107007811 */ /* 0x000fc800078fd8ff */
[----:B------:R-:W-:-:S07]  /*2890*/  LOP3.LUT R4, R0, 0xf, RZ, 0xc0, !PT ;  /* 0x0000000f00047812 */ /* 0x000fce00078ec0ff */
[----:B------:R-:W-:Y:S05]  /*28a0*/  @!P0 BRA `(.L_x_133) ;  /* 0x00000000008c8947 */ /* 0x000fea0003800000 */
[----:B------:R-:W0:Y:S01]  /*28b0*/  LDCU.64 UR6, c[0x0][0x3a0] ;  /* 0x00007400ff0677ac */ /* 0x000e220008000a00 */
[----:B------:R-:W-:Y:S01]  /*28c0*/  VIMNMX R2, PT, PT, R16, R3, !PT ;  /* 0x0000000310027248 */ /* 0x000fe20007fe0100 */
[----:B------:R-:W-:Y:S04]  /*28d0*/  BSSY.RECONVERGENT B1, `(.L_x_134) ;  /* 0x000001f000017945 */ /* 0x000fe80003800200 */
[----:B------:R-:W-:-:S05]  /*28e0*/  IMAD.IADD R2, R2, 0x1, R11 ;  /* 0x0000000102027824 */ /* 0x000fca00078e020b */
[----:B------:R-:W-:-:S04]  /*28f0*/  LEA.HI R2, R2, 0x1, RZ, 0x1b ;  /* 0x0000000102027811 */ /* 0x000fc800078fd8ff */
[----:B------:R-:W-:Y:S02]  /*2900*/  LOP3.LUT R2, R2, 0xffffff0, RZ, 0xc0, !PT ;  /* 0x0ffffff002027812 */ /* 0x000fe400078ec0ff */
[----:B0-----:R-:W-:-:S03]  /*2910*/  IADD3 R14, P1, PT, R14, UR6, RZ ;  /* 0x000000060e0e7c10 */ /* 0x001fc6000ff3e0ff */
[----:B------:R-:W-:Y:S01]  /*2920*/  IMAD.MOV R2, RZ, RZ, -R2 ;  /* 0x000000ffff027224 */ /* 0x000fe200078e0a02 */
[----:B------:R-:W-:-:S04]  /*2930*/  IADD3 R14, P0, PT, R14, 0x400, RZ ;  /* 0x000004000e0e7810 */ /* 0x000fc80007f1e0ff */
[----:B------:R-:W-:-:S09]  /*2940*/  IADD3.X R15, PT, PT, RZ, UR7, R15, P0, P1 ;  /* 0x00000007ff0f7c10 */ /* 0x000fd200087e240f */
.L_x_135:
[----:B0-----:R-:W-:Y:S02]  /*2950*/  IMAD.MOV.U32 R7, RZ, RZ, 0x7fffffff ;  /* 0x7fffffffff077424 */ /* 0x001fe400078e00ff */
[C---:B------:R-:W-:Y:S01]  /*2960*/  IMAD.WIDE R8, R5.reuse, 0x4, R14 ;  /* 0x0000000405087825 */ /* 0x040fe200078e020e */
[----:B------:R-:W-:-:S03]  /*2970*/  IADD3 R5, PT, PT, R5, 0x200, RZ ;  /* 0x0000020005057810 */ /* 0x000fc60007ffe0ff */
[----:B------:R-:W-:Y:S01]  /*2980*/  VIADD R2, R2, 0x10 ;  /* 0x0000001002027836 */ /* 0x000fe20000000000 */
[----:B------:R0:W-:Y:S01]  /*2990*/  STG.E desc[UR4][R8.64+-0x400], R7 ;  /* 0xfffc000708007986 */ /* 0x0001e2000c101904 */
[----:B------:R-:W-:-:S03]  /*29a0*/  VIADD R6, R6, 0x200 ;  /* 0x0000020006067836 */ /* 0x000fc60000000000 */
[----:B------:R0:W-:Y:S01]  /*29b0*/  STG.E desc[UR4][R8.64+-0x380], R7 ;  /* 0xfffc800708007986 */ /* 0x0001e2000c101904 */
[----:B------:R-:W-:-:S03]  /*29c0*/  ISETP.NE.AND P0, PT, R2, RZ, PT ;  /* 0x000000ff0200720c */ /* 0x000fc60003f05270 */
        /* <DEDUP_REMOVED lines=15> */
[----:B------:R-:W-:Y:S05]  /*2ac0*/  BSYNC.RECONVERGENT B1 ;  /* 0x0000000000017941 */ /* 0x000fea0003800200 */
.L_x_134:
[----:B------:R-:W-:-:S07]  /*2ad0*/  VIADD R5, R6, 0x21 ;  /* 0x0000002106057836 */ /* 0x000fce0000000000 */
.L_x_133:
[----:B------:R-:W-:Y:S05]  /*2ae0*/  BSYNC.RECONVERGENT B0 ;  /* 0x0000000000007941 */ /* 0x000fea0003800200 */
.L_x_132:
[----:B------:R-:W-:-:S13]  /*2af0*/  ISETP.NE.AND P0, PT, R4, RZ, PT ;  /* 0x000000ff0400720c */ /* 0x000fda0003f05270 */
[----:B------:R-:W-:Y:S05]  /*2b00*/  @!P0 EXIT ;  /* 0x000000000000894d */ /* 0x000fea0003800000 */
[----:B------:R-:W-:Y:S01]  /*2b10*/  ISETP.GE.U32.AND P0, PT, R4, 0x8, PT ;  /* 0x000000080400780c */ /* 0x000fe20003f06070 */
[----:B------:R-:W-:Y:S01]  /*2b20*/  BSSY.RECONVERGENT B0, `(.L_x_136) ;  /* 0x000000f000007945 */ /* 0x000fe20003800200 */
[----:B------:R-:W-:-:S04]  /*2b30*/  LOP3.LUT R2, R0, 0x7, RZ, 0xc0, !PT ;  /* 0x0000000700027812 */ /* 0x000fc800078ec0ff */
[----:B------:R-:W-:-:S07]  /*2b40*/  ISETP.NE.AND P1, PT, R2, RZ, PT ;  /* 0x000000ff0200720c */ /* 0x000fce0003f25270 */
[----:B------:R-:W-:Y:S06]  /*2b50*/  @!P0 BRA `(.L_x_137) ;  /* 0x00000000002c8947 */ /* 0x000fec0003800000 */
[----:B0-----:R-:W-:Y:S02]  /*2b60*/  IMAD.MOV.U32 R9, RZ, RZ, 0x7fffffff ;  /* 0x7fffffffff097424 */ /* 0x001fe400078e00ff */
[----:B------:R-:W-:-:S04]  /*2b70*/  IMAD.WIDE R6, R5, 0x4, R12 ;  /* 0x0000000405067825 */ /* 0x000fc800078e020c */
        /* <DEDUP_REMOVED lines=9> */
.L_x_137:
[----:B------:R-:W-:Y:S05]  /*2c10*/  BSYNC.RECONVERGENT B0 ;  /* 0x0000000000007941 */ /* 0x000fea0003800200 */
.L_x_136:
[----:B------:R-:W-:Y:S05]  /*2c20*/  @!P1 EXIT ;  /* 0x000000000000994d */ /* 0x000fea0003800000 */
[----:B------:R-:W-:Y:S02]  /*2c30*/  ISETP.GE.U32.AND P0, PT, R2, 0x4, PT ;  /* 0x000000040200780c */ /* 0x000fe40003f06070 */
[----:B------:R-:W-:-:S11]  /*2c40*/  LOP3.LUT P1, RZ, R0, 0x3, RZ, 0xc0, !PT ;  /* 0x0000000300ff7812 */ /* 0x000fd6000782c0ff */
[----:B01----:R-:W-:Y:S02]  /*2c50*/  @P0 IMAD.MOV.U32 R9, RZ, RZ, 0x7fffffff ;  /* 0x7fffffffff090424 */ /* 0x003fe400078e00ff */
[----:B------:R-:W-:-:S05]  /*2c60*/  @P0 IMAD.WIDE R6, R5, 0x4, R12 ;  /* 0x0000000405060825 */ /* 0x000fca00078e020c */
[----:B------:R0:W-:Y:S04]  /*2c70*/  @P0 STG.E desc[UR4][R6.64], R9 ;  /* 0x0000000906000986 */ /* 0x0001e8000c101904 */
[----:B------:R0:W-:Y:S04]  /*2c80*/  @P0 STG.E desc[UR4][R6.64+0x80], R9 ;  /* 0x0000800906000986 */ /* 0x0001e8000c101904 */
[----:B------:R0:W-:Y:S04]  /*2c90*/  @P0 STG.E desc[UR4][R6.64+0x100], R9 ;  /* 0x0001000906000986 */ /* 0x0001e8000c101904 */
[----:B------:R0:W-:Y:S01]  /*2ca0*/  @P0 STG.E desc[UR4][R6.64+0x180], R9 ;  /* 0x0001800906000986 */ /* 0x0001e2000c101904 */
[----:B------:R-:W-:Y:S05]  /*2cb0*/  @!P1 EXIT ;  /* 0x000000000000994d */ /* 0x000fea0003800000 */
[----:B------:R-:W-:Y:S01]  /*2cc0*/  VIMNMX R16, PT, PT, R16, R3, !PT ;  /* 0x0000000310107248 */ /* 0x000fe20007fe0100 */
[----:B0-----:R-:W-:Y:S01]  /*2cd0*/  IMAD.MOV.U32 R7, RZ, RZ, 0x7fffffff ;  /* 0x7fffffffff077424 */ /* 0x001fe200078e00ff */
[----:B------:R-:W-:-:S03]  /*2ce0*/  @P0 IADD3 R5, PT, PT, R5, 0x80, RZ ;  /* 0x0000008005050810 */ /* 0x000fc60007ffe0ff */
[----:B------:R-:W-:-:S05]  /*2cf0*/  IMAD.IADD R0, R16, 0x1, R11 ;  /* 0x0000000110007824 */ /* 0x000fca00078e020b */
[----:B------:R-:W-:-:S04]  /*2d00*/  LOP3.LUT R0, R0, 0xffff, RZ, 0xc0, !PT ;  /* 0x0000ffff00007812 */ /* 0x000fc800078ec0ff */
[----:B------:R-:W-:-:S04]  /*2d10*/  LEA.HI R0, R0, 0x1, RZ, 0x1b ;  /* 0x0000000100007811 */ /* 0x000fc800078fd8ff */
[----:B------:R-:W-:-:S05]  /*2d20*/  LOP3.LUT R0, R0, 0x3, RZ, 0xc0, !PT ;  /* 0x0000000300007812 */ /* 0x000fca00078ec0ff */
[----:B------:R-:W-:-:S07]  /*2d30*/  IMAD.MOV R0, RZ, RZ, -R0 ;  /* 0x000000ffff007224 */ /* 0x000fce00078e0a00 */
.L_x_138:
[----:B------:R-:W-:Y:S02]  /*2d40*/  VIADD R0, R0, 0x1 ;  /* 0x0000000100007836 */ /* 0x000fe40000000000 */
[----:B0-----:R-:W-:-:S03]  /*2d50*/  IMAD.WIDE R2, R5, 0x4, R12 ;  /* 0x0000000405027825 */ /* 0x001fc600078e020c */
[----:B------:R-:W-:Y:S02]  /*2d60*/  ISETP.NE.AND P0, PT, R0, RZ, PT ;  /* 0x000000ff0000720c */ /* 0x000fe40003f05270 */
[----:B------:R0:W-:Y:S11]  /*2d70*/  STG.E desc[UR4][R2.64], R7 ;  /* 0x0000000702007986 */ /* 0x0001f6000c101904 */
[----:B------:R-:W-:Y:S05]  /*2d80*/  @!P0 EXIT ;  /* 0x000000000000894d */ /* 0x000fea0003800000 */
[----:B------:R-:W-:Y:S01]  /*2d90*/  VIADD R5, R5, 0x20 ;  /* 0x0000002005057836 */ /* 0x000fe20000000000 */
[----:B------:R-:W-:Y:S06]  /*2da0*/  BRA `(.L_x_138) ;  /* 0xfffffffc00e47947 */ /* 0x000fec000383ffff */
.L_x_105:
[----:B-1----:R-:W-:Y:S02]  /*2db0*/  HFMA2 R2, -RZ, RZ, 0, 0 ;  /* 0x00000000ff027431 */ /* 0x002fe400000001ff */
[----:B------:R-:W-:Y:S02]  /*2dc0*/  IMAD.MOV.U32 R22, RZ, RZ, R7 ;  /* 0x000000ffff167224 */ /* 0x000fe400078e0007 */
[----:B------:R-:W-:Y:S02]  /*2dd0*/  IMAD.MOV.U32 R21, RZ, RZ, 0x1f ;  /* 0x0000001fff157424 */ /* 0x000fe400078e00ff */
[----:B0-----:R-:W-:-:S07]  /*2de0*/  IMAD.MOV.U32 R17, RZ, RZ, -0x1 ;  /* 0xffffffffff117424 */ /* 0x001fce00078e00ff */
[----:B------:R-:W-:Y:S05]  /*2df0*/  WARPSYNC.COLLECTIVE R17, `(.L_x_139) ;  /* 0x0000000011087348 */ /* 0x000fea0003c00000 */
[----:B------:R0:W1:Y:S02]  /*2e00*/  SHFL.IDX P0, R19, R22, R2, R21 ;  /* 0x0000000216137389 */ /* 0x0000640000000015 */
[----:B01----:R-:W-:Y:S05]  /*2e10*/  ENDCOLLECTIVE ;  /* 0x000000000000791b */ /* 0x003fea0003800000 */
.L_x_139:
[----:B------:R-:W-:Y:S02]  /*2e20*/  IMAD.MOV.U32 R22, RZ, RZ, R9 ;  /* 0x000000ffff167224 */ /* 0x000fe400078e0009 */
[----:B------:R-:W-:-:S07]  /*2e30*/  IMAD.MOV.U32 R0, RZ, RZ, R19 ;  /* 0x000000ffff007224 */ /* 0x000fce00078e0013 */
[----:B------:R-:W-:Y:S05]  /*2e40*/  WARPSYNC.COLLECTIVE R17, `(.L_x_140) ;  /* 0x0000000011087348 */ /* 0x000fea0003c00000 */
[----:B------:R0:W1:Y:S02]  /*2e50*/  SHFL.IDX P0, R19, R22, R2, R21 ;  /* 0x0000000216137389 */ /* 0x0000640000000015 */
[----:B01----:R-:W-:Y:S05]  /*2e60*/  ENDCOLLECTIVE ;  /* 0x000000000000791b */ /* 0x003fea0003800000 */
.L_x_140:
[----:B------:R-:W-:Y:S01]  /*2e70*/  MOV R22, R18 ;  /* 0x0000001200167202 */ /* 0x000fe20000000f00 */
[----:B------:R-:W-:-:S07]  /*2e80*/  IMAD.MOV.U32 R20, RZ, RZ, R19 ;  /* 0x000000ffff147224 */ /* 0x000fce00078e0013 */
[----:B------:R-:W-:Y:S05]  /*2e90*/  WARPSYNC.COLLECTIVE R17, `(.L_x_141) ;  /* 0x0000000011087348 */ /* 0x000fea0003c00000 */
[----:B------:R0:W1:Y:S02]  /*2ea0*/  SHFL.IDX P0, R19, R22, R2, R21 ;  /* 0x0000000216137389 */ /* 0x0000640000000015 */
[----:B01----:R-:W-:Y:S05]  /*2eb0*/  ENDCOLLECTIVE ;  /* 0x000000000000791b */ /* 0x003fea0003800000 */
.L_x_141:
[----:B------:R-:W-:Y:S01]  /*2ec0*/  IMAD.MOV.U32 R18, RZ, RZ, R19 ;  /* 0x000000ffff127224 */ /* 0x000fe200078e0013 */
[----:B------:R-:W-:Y:S06]  /*2ed0*/  BRA `(.L_x_142) ;  /* 0xffffffe8002c7947 */ /* 0x000fec000383ffff */
.L_x_130:
[----:B------:R-:W-:Y:S02]  /*2ee0*/  IMAD.MOV.U32 R22, RZ, RZ, R19 ;  /* 0x000000ffff167224 */ /* 0x000fe400078e0013 */
[----:B------:R-:W-:Y:S02]  /*2ef0*/  IMAD.MOV.U32 R21, RZ, RZ, 0x1f ;  /* 0x0000001fff157424 */ /* 0x000fe400078e00ff */
[----:B------:R-:W-:-:S07]  /*2f00*/  IMAD.MOV.U32 R17, RZ, RZ, -0x1 ;  /* 0xffffffffff117424 */ /* 0x000fce00078e00ff */
[----:B------:R-:W-:Y:S05]  /*2f10*/  WARPSYNC.COLLECTIVE R17, `(.L_x_143) ;  /* 0x0000000011087348 */ /* 0x000fea0003c00000 */
[----:B------:R0:W1:Y:S02]  /*2f20*/  SHFL.IDX P0, R19, R22, R2, R21 ;  /* 0x0000000216137389 */ /* 0x0000640000000015 */
[----:B01----:R-:W-:Y:S05]  /*2f30*/  ENDCOLLECTIVE ;  /* 0x000000000000791b */ /* 0x003fea0003800000 */
.L_x_143:
[----:B------:R-:W-:Y:S01]  /*2f40*/  MOV R22, R20 ;  /* 0x0000001400167202 */ /* 0x000fe20000000f00 */
[----:B------:R-:W-:-:S07]  /*2f50*/  IMAD.MOV.U32 R0, RZ, RZ, R19 ;  /* 0x000000ffff007224 */ /* 0x000fce00078e0013 */
[----:B------:R-:W-:Y:S05]  /*2f60*/  WARPSYNC.COLLECTIVE R17, `(.L_x_144) ;  /* 0x0000000011087348 */ /* 0x000fea0003c00000 */
[----:B------:R0:W1:Y:S02]  /*2f70*/  SHFL.IDX P0, R19, R22, R2, R21 ;  /* 0x0000000216137389 */ /* 0x0000640000000015 */
[----:B01----:R-:W-:Y:S05]  /*2f80*/  ENDCOLLECTIVE ;  /* 0x000000000000791b */ /* 0x003fea0003800000 */
.L_x_144:
[----:B------:R-:W-:Y:S01]  /*2f90*/  IMAD.MOV.U32 R20, RZ, RZ, R19 ;  /* 0x000000ffff147224 */ /* 0x000fe200078e0013 */
[----:B------:R-:W-:Y:S06]  /*2fa0*/  BRA `(.L_x_145) ;  /* 0xfffffff400f07947 */ /* 0x000fec000383ffff */
        .weak           $__internal_2_$__cuda_sm20_rcp_rn_f32_slowpath
        .type           $__internal_2_$__cuda_sm20_rcp_rn_f32_slowpath,@function
        .size           $__internal_2_$__cuda_sm20_rcp_rn_f32_slowpath,($__internal_3_$__cuda_sm3x_div_rn_noftz_f32_slowpath - $__internal_2_$__cuda_sm20_rcp_rn_f32_slowpath)
$__internal_2_$__cuda_sm20_rcp_rn_f32_slowpath:
[----:B------:R-:W-:Y:S01]  /*2fb0*/  IMAD.SHL.U32 R2, R0, 0x2, RZ ;  /* 0x0000000200027824 */ /* 0x000fe200078e00ff */
[----:B------:R-:W-:Y:S04]  /*2fc0*/  BSSY.RECONVERGENT B1, `(.L_x_146) ;  /* 0x0000030000017945 */ /* 0x000fe80003800200 */
[----:B------:R-:W-:-:S04]  /*2fd0*/  SHF.R.U32.HI R2, RZ, 0x18, R2 ;  /* 0x00000018ff027819 */ /* 0x000fc80000011602 */
[----:B------:R-:W-:-:S13]  /*2fe0*/  ISETP.NE.U32.AND P0, PT, R2, RZ, PT ;  /* 0x000000ff0200720c */ /* 0x000fda0003f05070 */
[----:B------:R-:W-:Y:S05]  /*2ff0*/  @P0 BRA `(.L_x_147) ;  /* 0x0000000000280947 */ /* 0x000fea0003800000 */
[----:B------:R-:W-:-:S05]  /*3000*/  IMAD.SHL.U32 R2, R0, 0x2, RZ ;  /* 0x0000000200027824 */ /* 0x000fca00078e00ff */
[----:B------:R-:W-:-:S13]  /*3010*/  ISETP.NE.AND P0, PT, R2, RZ, PT ;  /* 0x000000ff0200720c */ /* 0x000fda0003f05270 */
[----:B------:R-:W-:Y:S01]  /*3020*/  @P0 FFMA R9, R0, 1.84467440737095516160e+19, RZ ;  /* 0x5f80000000090823 */ /* 0x000fe200000000ff */
[----:B------:R-:W-:Y:S08]  /*3030*/  @!P0 MUFU.RCP R7, R0 ;  /* 0x0000000000078308 */ /* 0x000ff00000001000 */
[----:B------:R-:W0:Y:S02]  /*3040*/  @P0 MUFU.RCP R2, R9 ;  /* 0x0000000900020308 */ /* 0x000e240000001000 */
[----:B0-----:R-:W-:-:S04]  /*3050*/  @P0 FFMA R10, R9, R2, -1 ;  /* 0xbf800000090a0423 */ /* 0x001fc80000000002 */
[----:B------:R-:W-:-:S04]  /*3060*/  @P0 FADD.FTZ R11, -R10, -RZ ;  /* 0x800000ff0a0b0221 */ /* 0x000fc80000010100 */
[----:B------:R-:W-:-:S04]  /*3070*/  @P0 FFMA R2, R2, R11, R2 ;  /* 0x0000000b02020223 */ /* 0x000fc80000000002 */
[----:B------:R-:W-:Y:S01]  /*3080*/  @P0 FFMA R7, R2, 1.84467440737095516160e+19, RZ ;  /* 0x5f80000002070823 */ /* 0x000fe200000000ff */
[----:B------:R-:W-:Y:S06]  /*3090*/  BRA `(.L_x_148) ;  /* 0x0000000000887947 */ /* 0x000fec0003800000 */
.L_x_147:
[----:B------:R-:W-:-:S05]  /*30a0*/  VIADD R7, R2, 0xffffff03 ;  /* 0xffffff0302077836 */ /* 0x000fca0000000000 */
[----:B------:R-:W-:-:S13]  /*30b0*/  ISETP.GT.U32.AND P0, PT, R7, 0x1, PT ;  /* 0x000000010700780c */ /* 0x000fda0003f04070 */
[----:B------:R-:W-:Y:S05]  /*30c0*/  @P0 BRA `(.L_x_149) ;  /* 0x0000000000780947 */ /* 0x000fea0003800000 */
[----:B------:R-:W-:Y:S01]  /*30d0*/  LOP3.LUT R9, R0, 0x7fffff, RZ, 0xc0, !PT ;  /* 0x007fffff00097812 */ /* 0x000fe200078ec0ff */
[----:B------:R-:W-:-:S03]  /*30e0*/  IMAD.MOV.U32 R18, RZ, RZ, 0x3 ;  /* 0x00000003ff127424 */ /* 0x000fc600078e00ff */
[----:B------:R-:W-:Y:S02]  /*30f0*/  LOP3.LUT R9, R9, 0x3f800000, RZ, 0xfc, !PT ;  /* 0x3f80000009097812 */ /* 0x000fe400078efcff */
[----:B------:R-:W-:Y:S02]  /*3100*/  SHF.L.U32 R17, R18, R7, RZ ;  /* 0x0000000712117219 */ /* 0x000fe400000006ff */
[----:B------:R-:W0:Y:S02]  /*3110*/  MUFU.RCP R10, R9 ;  /* 0x00000009000a7308 */ /* 0x000e240000001000 */
        /* <DEDUP_REMOVED lines=18> */
[----:B------:R-:W-:Y:S01]  /*3240*/  ISETP.GE.AND P0, PT, R7, RZ, PT ;  /* 0x000000ff0700720c */ /* 0x000fe20003f06270 */
[----:B------:R-:W-:-:S05]  /*3250*/  VIADD R7, R2, 0xffffff04 ;  /* 0xffffff0402077836 */ /* 0x000fca0000000000 */
[----:B------:R-:W-:-:S07]  /*3260*/  SHF.R.U32.HI R7, RZ, R7, R10 ;  /* 0x00000007ff077219 */ /* 0x000fce000001160a */
[----:B------:R-:W-:-:S04]  /*3270*/  @!P0 VIADD R7, R7, 0x1 ;  /* 0x0000000107078836 */ /* 0x000fc80000000000 */
[----:B------:R-:W-:-:S05]  /*3280*/  @!P1 IMAD.SHL.U32 R7, R7, 0x2, RZ ;  /* 0x0000000207079824 */ /* 0x000fca00078e00ff */
[----:B------:R-:W-:Y:S01]  /*3290*/  LOP3.LUT R7, R7, 0x80000000, R0, 0xf8, !PT ;  /* 0x8000000007077812 */ /* 0x000fe200078ef800 */
[----:B------:R-:W-:Y:S06]  /*32a0*/  BRA `(.L_x_148) ;  /* 0x0000000000047947 */ /* 0x000fec0003800000 */
.L_x_149:
[----:B------:R0:W1:Y:S02]  /*32b0*/  MUFU.RCP R7, R0 ;  /* 0x0000000000077308 */ /* 0x0000640000001000 */
.L_x_148:
[----:B------:R-:W-:Y:S05]  /*32c0*/  BSYNC.RECONVERGENT B1 ;  /* 0x0000000000017941 */ /* 0x000fea0003800200 */
.L_x_146:
[----:B------:R-:W-:Y:S02]  /*32d0*/  HFMA2 R11, -RZ, RZ, 0, 0 ;  /* 0x00000000ff0b7431 */ /* 0x000fe400000001ff */
[----:B------:R-:W-:-:S04]  /*32e0*/  IMAD.MOV.U32 R10, RZ, RZ, R4 ;  /* 0x000000ffff0a7224 */ /* 0x000fc800078e0004 */
[----:B01----:R-:W-:Y:S05]  /*32f0*/  RET.REL.NODEC R10 `(rsi_batch_f32) ;  /* 0xffffffcc0a407950 */ /* 0x003fea0003c3ffff */
        .weak           $__internal_3_$__cuda_sm3x_div_rn_noftz_f32_slowpath
        .type           $__internal_3_$__cuda_sm3x_div_rn_noftz_f32_slowpath,@function
        .size           $__internal_3_$__cuda_sm3x_div_rn_noftz_f32_slowpath,(.L_x_165 - $__internal_3_$__cuda_sm3x_div_rn_noftz_f32_slowpath)
$__internal_3_$__cuda_sm3x_div_rn_noftz_f32_slowpath:
[----:B------:R-:W-:Y:S01]  /*3300*/  SHF.R.U32.HI R21, RZ, 0x17, R3 ;  /* 0x00000017ff157819 */ /* 0x000fe20000011603 */
[----:B------:R-:W-:Y:S01]  /*3310*/  BSSY.RECONVERGENT B4, `(.L_x_150) ;  /* 0x0000062000047945 */ /* 0x000fe20003800200 */
[----:B------:R-:W-:Y:S02]  /*3320*/  SHF.R.U32.HI R23, RZ, 0x17, R0 ;  /* 0x00000017ff177819 */ /* 0x000fe40000011600 */
[----:B------:R-:W-:Y:S02]  /*3330*/  LOP3.LUT R21, R21, 0xff, RZ, 0xc0, !PT ;  /* 0x000000ff15157812 */ /* 0x000fe400078ec0ff */
[----:B------:R-:W-:-:S03]  /*3340*/  LOP3.LUT R23, R23, 0xff, RZ, 0xc0, !PT ;  /* 0x000000ff17177812 */ /* 0x000fc600078ec0ff */
[----:B------:R-:W-:Y:S02]  /*3350*/  VIADD R24, R21, 0xffffffff ;  /* 0xffffffff15187836 */ /* 0x000fe40000000000 */
[----:B------:R-:W-:-:S03]  /*3360*/  VIADD R25, R23, 0xffffffff ;  /* 0xffffffff17197836 */ /* 0x000fc60000000000 */
[----:B------:R-:W-:-:S04]  /*3370*/  ISETP.GT.U32.AND P0, PT, R24, 0xfd, PT ;  /* 0x000000fd1800780c */ /* 0x000fc80003f04070 */
[----:B------:R-:W-:-:S13]  /*3380*/  ISETP.GT.U32.OR P0, PT, R25, 0xfd, P0 ;  /* 0x000000fd1900780c */ /* 0x000fda0000704470 */
[----:B------:R-:W-:Y:S01]  /*3390*/  @!P0 IMAD.MOV.U32 R22, RZ, RZ, RZ ;  /* 0x000000ffff168224 */ /* 0x000fe200078e00ff */
        /* <DEDUP_REMOVED lines=17> */
[----:B------:R-:W-:Y:S02]  /*34b0*/  ISETP.GE.AND P0, PT, R25, RZ, PT ;  /* 0x000000ff1900720c */ /* 0x000fe40003f06270 */
[----:B------:R-:W-:-:S11]  /*34c0*/  ISETP.GE.AND P1, PT, R24, RZ, PT ;  /* 0x000000ff1800720c */ /* 0x000fd60003f26270 */
[----:B------:R-:W-:Y:S02]  /*34d0*/  @P0 IMAD.MOV.U32 R22, RZ, RZ, RZ ;  /* 0x000000ffff160224 */ /* 0x000fe400078e00ff */
[----:B------:R-:W-:Y:S01]  /*34e0*/  @!P0 FFMA R0, R0, 1.84467440737095516160e+19, RZ ;  /* 0x5f80000000008823 */ /* 0x000fe200000000ff */
[----:B------:R-:W-:Y:S02]  /*34f0*/  @!P0 IMAD.MOV.U32 R22, RZ, RZ, -0x40 ;  /* 0xffffffc0ff168424 */ /* 0x000fe400078e00ff */
[----:B------:R-:W-:-:S03]  /*3500*/  @!P1 FFMA R3, R3, 1.84467440737095516160e+19, RZ ;  /* 0x5f80000003039823 */ /* 0x000fc600000000ff */
[----:B------:R-:W-:-:S07]  /*3510*/  @!P1 IADD3 R22, PT, PT, R22, 0x40, RZ ;  /* 0x0000004016169810 */ /* 0x000fce0007ffe0ff */
.L_x_151:
[----:B------:R-:W-:Y:S01]  /*3520*/  LEA R24, R21, 0xc0800000, 0x17 ;  /* 0xc080000015187811 */ /* 0x000fe200078eb8ff */
[----:B------:R-:W-:Y:S01]  /*3530*/  VIADD R23, R23, 0xffffff81 ;  /* 0xffffff8117177836 */ /* 0x000fe20000000000 */
[----:B------:R-:W-:Y:S03]  /*3540*/  BSSY.RECONVERGENT B5, `(.L_x_156) ;  /* 0x0000035000057945 */ /* 0x000fe60003800200 */
[----:B------:R-:W-:Y:S02]  /*3550*/  IMAD.IADD R27, R3, 0x1, -R24 ;  /* 0x00000001031b7824 */ /* 0x000fe400078e0a18 */
[C---:B------:R-:W-:Y:S01]  /*3560*/  IMAD R0, R23.reuse, -0x800000, R0 ;  /* 0xff80000017007824 */ /* 0x040fe200078e0200 */
[----:B------:R-:W-:Y:S01]  /*3570*/  IADD3 R23, PT, PT, R23, 0x7f, -R21 ;  /* 0x0000007f17177810 */ /* 0x000fe20007ffe815 */
[----:B------:R-:W0:Y:S01]  /*3580*/  MUFU.RCP R24, R27 ;  /* 0x0000001b00187308 */ /* 0x000e220000001000 */
[----:B------:R-:W-:-:S03]  /*3590*/  FADD.FTZ R3, -R27, -RZ ;  /* 0x800000ff1b037221 */ /* 0x000fc60000010100 */
[----:B------:R-:W-:Y:S02]  /*35a0*/  IMAD.IADD R23, R23, 0x1, R22 ;  /* 0x0000000117177824 */ /* 0x000fe400078e0216 */
[----:B0-----:R-:W-:-:S04]  /*35b0*/  FFMA R25, R24, R3, 1 ;  /* 0x3f80000018197423 */ /* 0x001fc80000000003 */
[----:B------:R-:W-:-:S04]  /*35c0*/  FFMA R25, R24, R25, R24 ;  /* 0x0000001918197223 */ /* 0x000fc80000000018 */
[----:B------:R-:W-:-:S04]  /*35d0*/  FFMA R24, R0, R25, RZ ;  /* 0x0000001900187223 */ /* 0x000fc800000000ff */
[----:B------:R-:W-:-:S04]  /*35e0*/  FFMA R26, R3, R24, R0 ;  /* 0x00000018031a7223 */ /* 0x000fc80000000000 */
[----:B------:R-:W-:-:S04]  /*35f0*/  FFMA R26, R25, R26, R24 ;  /* 0x0000001a191a7223 */ /* 0x000fc80000000018 */
[----:B------:R-:W-:-:S04]  /*3600*/  FFMA R3, R3, R26, R0 ;  /* 0x0000001a03037223 */ /* 0x000fc80000000000 */
[----:B------:R-:W-:-:S05]  /*3610*/  FFMA R0, R25, R3, R26 ;  /* 0x0000000319007223 */ /* 0x000fca000000001a */
[----:B------:R-:W-:-:S04]  /*3620*/  SHF.R.U32.HI R21, RZ, 0x17, R0 ;  /* 0x00000017ff157819 */ /* 0x000fc80000011600 */
[----:B------:R-:W-:-:S05]  /*3630*/  LOP3.LUT R22, R21, 0xff, RZ, 0xc0, !PT ;  /* 0x000000ff15167812 */ /* 0x000fca00078ec0ff */
[----:B------:R-:W-:-:S04]  /*3640*/  IMAD.IADD R21, R22, 0x1, R23 ;  /* 0x0000000116157824 */ /* 0x000fc800078e0217 */
[----:B------:R-:W-:-:S05]  /*3650*/  VIADD R22, R21, 0xffffffff ;  /* 0xffffffff15167836 */ /* 0x000fca0000000000 */
        /* <DEDUP_REMOVED lines=9> */
[CCC-:B------:R-:W-:Y:S01]  /*36f0*/  FFMA.RZ R22, R25.reuse, R3.reuse, R26.reuse ;  /* 0x0000000319167223 */ /* 0x1c0fe2000000c01a */
[CCC-:B------:R-:W-:Y:S01]  /*3700*/  FFMA.RP R23, R25.reuse, R3.reuse, R26.reuse ;  /* 0x0000000319177223 */ /* 0x1c0fe2000000801a */
[----:B------:R-:W-:Y:S01]  /*3710*/  FFMA.RM R26, R25, R3, R26 ;  /* 0x00000003191a7223 */ /* 0x000fe2000000401a */
[C---:B------:R-:W-:Y:S02]  /*3720*/  IADD3 R3, PT, PT, R21.reuse, 0x20, RZ ;  /* 0x0000002015037810 */ /* 0x040fe40007ffe0ff */
[----:B------:R-:W-:Y:S02]  /*3730*/  LOP3.LUT R22, R22, 0x7fffff, RZ, 0xc0, !PT ;  /* 0x007fffff16167812 */ /* 0x000fe400078ec0ff */
[C---:B------:R-:W-:Y:S02]  /*3740*/  ISETP.NE.AND P2, PT, R21.reuse, RZ, PT ;  /* 0x000000ff1500720c */ /* 0x040fe40003f45270 */
[----:B------:R-:W-:Y:S02]  /*3750*/  LOP3.LUT R22, R22, 0x800000, RZ, 0xfc, !PT ;  /* 0x0080000016167812 */ /* 0x000fe400078efcff */
[----:B------:R-:W-:Y:S01]  /*3760*/  ISETP.NE.AND P1, PT, R21, RZ, PT ;  /* 0x000000ff1500720c */ /* 0x000fe20003f25270 */
[----:B------:R-:W-:Y:S01]  /*3770*/  IMAD.MOV R21, RZ, RZ, -R21 ;  /* 0x000000ffff157224 */ /* 0x000fe200078e0a15 */
[----:B------:R-:W-:-:S02]  /*3780*/  SHF.L.U32 R3, R22, R3, RZ ;  /* 0x0000000316037219 */ /* 0x000fc400000006ff */
[----:B------:R-:W-:Y:S02]  /*3790*/  FSETP.NEU.FTZ.AND P0, PT, R23, R26, PT ;  /* 0x0000001a1700720b */ /* 0x000fe40003f1d000 */
[----:B------:R-:W-:Y:S02]  /*37a0*/  SEL R21, R21, RZ, P2 ;  /* 0x000000ff15157207 */ /* 0x000fe40001000000 */
[----:B------:R-:W-:Y:S02]  /*37b0*/  ISETP.NE.AND P1, PT, R3, RZ, P1 ;  /* 0x000000ff0300720c */ /* 0x000fe40000f25270 */
[----:B------:R-:W-:Y:S02]  /*37c0*/  SHF.R.U32.HI R21, RZ, R21, R22 ;  /* 0x00000015ff157219 */ /* 0x000fe40000011616 */
[----:B------:R-:W-:Y:S02]  /*37d0*/  PLOP3.LUT P0, PT, P0, P1, PT, 0xf8, 0x8f ;  /* 0x00000000008f781c */ /* 0x000fe40000703f70 */
[----:B------:R-:W-:-:S02]  /*37e0*/  SHF.R.U32.HI R22, RZ, 0x1, R21 ;  /* 0x00000001ff167819 */ /* 0x000fc40000011615 */
[----:B------:R-:W-:-:S04]  /*37f0*/  SEL R3, RZ, 0x1, !P0 ;  /* 0x00000001ff037807 */ /* 0x000fc80004000000 */
[----:B------:R-:W-:-:S04]  /*3800*/  LOP3.LUT R24, R3, 0x1, R22, 0xf8, !PT ;  /* 0x0000000103187812 */ /* 0x000fc800078ef816 */
[----:B------:R-:W-:-:S05]  /*3810*/  LOP3.LUT R21, R24, R21, RZ, 0xc0, !PT ;  /* 0x0000001518157212 */ /* 0x000fca00078ec0ff */
[----:B------:R-:W-:-:S05]  /*3820*/  IMAD.IADD R21, R22, 0x1, R21 ;  /* 0x0000000116157824 */ /* 0x000fca00078e0215 */
[----:B------:R-:W-:Y:S01]  /*3830*/  LOP3.LUT R0, R21, R0, RZ, 0xfc, !PT ;  /* 0x0000000015007212 */ /* 0x000fe200078efcff */
[----:B------:R-:W-:Y:S06]  /*3840*/  BRA `(.L_x_159) ;  /* 0x0000000000107947 */ /* 0x000fec0003800000 */
.L_x_158:
[----:B------:R-:W-:-:S04]  /*3850*/  LOP3.LUT R0, R0, 0x80000000, RZ, 0xc0, !PT ;  /* 0x8000000000007812 */ /* 0x000fc800078ec0ff */
[----:B------:R-:W-:Y:S01]  /*3860*/  LOP3.LUT R0, R0, 0x7f800000, RZ, 0xfc, !PT ;  /* 0x7f80000000007812 */ /* 0x000fe200078efcff */
[----:B------:R-:W-:Y:S06]  /*3870*/  BRA `(.L_x_159) ;  /* 0x0000000000047947 */ /* 0x000fec0003800000 */
.L_x_157:
[----:B------:R-:W-:-:S07]  /*3880*/  IMAD R0, R23, 0x800000, R0 ;  /* 0x0080000017007824 */ /* 0x000fce00078e0200 */
.L_x_159:
[----:B------:R-:W-:Y:S05]  /*3890*/  BSYNC.RECONVERGENT B5 ;  /* 0x0000000000057941 */ /* 0x000fea0003800200 */
.L_x_156:
[----:B------:R-:W-:Y:S05]  /*38a0*/  BRA `(.L_x_160) ;  /* 0x0000000000207947 */ /* 0x000fea0003800000 */
.L_x_155:
[----:B------:R-:W-:-:S04]  /*38b0*/  LOP3.LUT R0, R3, 0x80000000, R0, 0x48, !PT ;  /* 0x8000000003007812 */ /* 0x000fc800078e4800 */
[----:B------:R-:W-:Y:S01]  /*38c0*/  LOP3.LUT R0, R0, 0x7f800000, RZ, 0xfc, !PT ;  /* 0x7f80000000007812 */ /* 0x000fe200078efcff */
[----:B------:R-:W-:Y:S06]  /*38d0*/  BRA `(.L_x_160) ;  /* 0x0000000000147947 */ /* 0x000fec0003800000 */
.L_x_154:
[----:B------:R-:W-:Y:S01]  /*38e0*/  LOP3.LUT R0, R3, 0x80000000, R0, 0x48, !PT ;  /* 0x8000000003007812 */ /* 0x000fe200078e4800 */
[----:B------:R-:W-:Y:S06]  /*38f0*/  BRA `(.L_x_160) ;  /* 0x00000000000c7947 */ /* 0x000fec0003800000 */
.L_x_153:
[----:B------:R-:W0:Y:S01]  /*3900*/  MUFU.RSQ R0, -QNAN ;  /* 0xffc0000000007908 */ /* 0x000e220000001400 */
[----:B------:R-:W-:Y:S05]  /*3910*/  BRA `(.L_x_160) ;  /* 0x0000000000047947 */ /* 0x000fea0003800000 */
.L_x_152:
[----:B------:R-:W-:-:S07]  /*3920*/  FADD.FTZ R0, R0, R3 ;  /* 0x0000000300007221 */ /* 0x000fce0000010000 */
.L_x_160:
[----:B------:R-:W-:Y:S05]  /*3930*/  BSYNC.RECONVERGENT B4 ;  /* 0x0000000000047941 */ /* 0x000fea0003800200 */
.L_x_150:
[----:B------:R-:W-:-:S04]  /*3940*/  IMAD.MOV.U32 R3, RZ, RZ, 0x0 ;  /* 0x00000000ff037424 */ /* 0x000fc800078e00ff */
[----:B0-----:R-:W-:Y:S05]  /*3950*/  RET.REL.NODEC R2 `(rsi_batch_f32) ;  /* 0xffffffc402a87950 */ /* 0x001fea0003c3ffff */
.L_x_161:
        /* <DEDUP_REMOVED lines=10> */
.L_x_165:


//--------------------- .nv.shared.reserved.0     --------------------------
	.section	.nv.shared.reserved.0,"aw",@nobits
	.weak		__nv_reservedSMEM_offset_0_alias
	.size		__nv_reservedSMEM_offset_0_alias, 0, 64
	.other		__nv_reservedSMEM_offset_0_alias,@"STO_CUDA_RESERVED_SHARED STV_DEFAULT"
__nv_reservedSMEM_offset_0_alias:
	.zero		0
	.zero		64


//--------------------- .nv.constant0.rsi_many_series_one_param_f32 --------------------------
	.section	.nv.constant0.rsi_many_series_one_param_f32,"a",@progbits
	.sectionflags	@""
	.align	4
.nv.constant0.rsi_many_series_one_param_f32:
	.zero		936


//--------------------- .nv.constant0.rsi_batch_f32 --------------------------
	.section	.nv.constant0.rsi_batch_f32,"a",@progbits
	.sectionflags	@""
	.align	4
.nv.constant0.rsi_batch_f32:
	.zero		936


//--------------------- SYMBOLS --------------------------

	.type		.nv.reservedSmem.offset0,@object
	.size		.nv.reservedSmem.offset0,0x4
